// auto-generated by cutlass_sweep.gemm — config: {"arch": "sm_90", "cluster_m": 2, "cluster_n": 1, "dtype": "fp16", "dtype_b": "fp16", "layout": "nt", "stages": 0, "tile_k": 64, "tile_m": 192, "tile_n": 224}
#include "cutlass/cutlass.h"
#include "cutlass/gemm/collective/collective_builder.hpp"
#include "cutlass/gemm/device/gemm_universal_adapter.h"
#include "cutlass/gemm/kernel/gemm_universal.hpp"
#include "cutlass/epilogue/collective/collective_builder.hpp"

using ElemA = cutlass::half_t;
using ElemB = cutlass::half_t;
using ElemCD = cutlass::half_t;
using Acc  = float;
using TileShape    = cute::Shape<cute::_192, cute::_224, cute::_64>;
using ClusterShape = cute::Shape<cute::_2, cute::_1, cute::_1>;

using CollectiveEpilogue = typename cutlass::epilogue::collective::CollectiveBuilder<
    cutlass::arch::Sm90, cutlass::arch::OpClassTensorOp,
    TileShape, ClusterShape,
    cutlass::epilogue::collective::EpilogueTileAuto,
    Acc, Acc,
    ElemCD, cutlass::layout::RowMajor, 128 / cutlass::sizeof_bits<ElemCD>::value,
    ElemCD, cutlass::layout::RowMajor, 128 / cutlass::sizeof_bits<ElemCD>::value,
    cutlass::epilogue::collective::EpilogueScheduleAuto
  >::CollectiveOp;

using CollectiveMainloop = typename cutlass::gemm::collective::CollectiveBuilder<
    cutlass::arch::Sm90, cutlass::arch::OpClassTensorOp,
    ElemA, cutlass::layout::RowMajor, 128 / cutlass::sizeof_bits<ElemA>::value,
    ElemB, cutlass::layout::ColumnMajor, 128 / cutlass::sizeof_bits<ElemB>::value,
    Acc,
    TileShape, ClusterShape,
    cutlass::gemm::collective::StageCountAutoCarveout<static_cast<int>(sizeof(typename CollectiveEpilogue::SharedStorage))>,
    cutlass::gemm::collective::KernelScheduleAuto
  >::CollectiveOp;

using GemmKernel = cutlass::gemm::kernel::GemmUniversal<
    cute::Shape<int,int,int,int>,
    CollectiveMainloop,
    CollectiveEpilogue
>;
using Gemm = cutlass::gemm::device::GemmUniversalAdapter<GemmKernel>;

// Force the device kernel symbol into the cubin without needing a host main.
auto* _anchor = &cutlass::device_kernel<GemmKernel>;


// ===== COMPILED SASS (sm_90a) =====

	.target	sm_90a

	.elftype	@"ET_EXEC"


//--------------------- .note.nv.tkinfo           --------------------------
	.section	.note.nv.tkinfo,"",@"SHT_NOTE"
	.sectionflags	@"SHF_NOTE_NV_TKINFO"
	.tkinfo
        /*0018*/ 	.word	0x00000002
        /*0030*/ 	.string	""
        /*0030*/ 	.string	"ptxas"
        /*0030*/ 	.string	"Cuda compilation tools, release 13.0, V13.0.88"
        /*0030*/ 	.string	"Build cuda_13.0.r13.0/compiler.36424714_0"
        /*0030*/ 	.string	"-arch sm_90a -m 64 "



//--------------------- .note.nv.cuinfo           --------------------------
	.section	.note.nv.cuinfo,"",@"SHT_NOTE"
	.sectionflags	@"SHF_NOTE_NV_CUINFO"
        /*0018*/ 	.short	0x0002
        /*001a*/ 	.short	0x005a
        /*001c*/ 	.short	0x0082
	.zero		2


//--------------------- .nv.info                  --------------------------
	.section	.nv.info,"",@"SHT_CUDA_INFO"
	.align	4


	//----- nvinfo : EIATTR_REGCOUNT
	.align		4
        /*0000*/ 	.byte	0x04, 0x2f
        /*0002*/ 	.short	(.L_15 - .L_14)
	.align		4
.L_14:
        /*0004*/ 	.word	index@(_ZN7cutlass13device_kernelINS_4gemm6kernel13GemmUniversalIN4cute5tupleIJiiiiEEENS1_10collective13CollectiveMmaINS1_34MainloopSm90TmaGmmaWarpSpecializedILi4ENS5_IJNS4_1CILi2EEENSA_ILi1EEESC_EEENS1_35KernelTmaWarpSpecializedCooperativeEEENS5_IJNSA_ILi192EEENSA_ILi224EEENSA_ILi64EEEEEENS_6half_tENS5_IJlSC_lEEESK_SL_NS4_8TiledMMAINS4_8MMA_AtomIJNS4_4SM904GMMA25MMA_64x32x16_F32F16F16_SSILNSP_5MajorE0ELSR_0ELNSP_7ScaleInE1ELSS_1EEEEEENS4_6LayoutISD_NS5_IJSC_NSA_ILi0EEESW_EEEEENS5_IJNS4_10UnderscoreESZ_SZ_EEEEENS4_13SM90_TMA_LOADENS4_14ComposedLayoutINS4_7SwizzleILi3ELi4ELi3EEENS4_18smem_ptr_flag_bitsILi16EEENSV_INS5_IJNSA_ILi8EEESI_EEENS5_IJSI_SC_EEEEEEEvNS4_8identityENS4_23SM90_TMA_LOAD_MULTICASTES1C_vS1D_EENS_8epilogue10collective6detail29Sm90TmaWarpSpecializedAdapterINS1H_15DefaultEpilogueISK_SL_SL_NS1G_6thread17LinearCombinationISK_Li1EffLNS1L_9ScaleType4KindE0ELNS_15FloatRoundStyleE2ESK_EENS1_15EpilogueDefaultEEEEEvvEEEEvNT_6ParamsE)
        /*0008*/ 	.word	0x000000a8


	//----- nvinfo : EIATTR_FRAME_SIZE
	.align		4
.L_15:
        /*000c*/ 	.byte	0x04, 0x11
        /*000e*/ 	.short	(.L_17 - .L_16)
	.align		4
.L_16:
        /*0010*/ 	.word	index@(_ZN7cutlass13device_kernelINS_4gemm6kernel13GemmUniversalIN4cute5tupleIJiiiiEEENS1_10collective13CollectiveMmaINS1_34MainloopSm90TmaGmmaWarpSpecializedILi4ENS5_IJNS4_1CILi2EEENSA_ILi1EEESC_EEENS1_35KernelTmaWarpSpecializedCooperativeEEENS5_IJNSA_ILi192EEENSA_ILi224EEENSA_ILi64EEEEEENS_6half_tENS5_IJlSC_lEEESK_SL_NS4_8TiledMMAINS4_8MMA_AtomIJNS4_4SM904GMMA25MMA_64x32x16_F32F16F16_SSILNSP_5MajorE0ELSR_0ELNSP_7ScaleInE1ELSS_1EEEEEENS4_6LayoutISD_NS5_IJSC_NSA_ILi0EEESW_EEEEENS5_IJNS4_10UnderscoreESZ_SZ_EEEEENS4_13SM90_TMA_LOADENS4_14ComposedLayoutINS4_7SwizzleILi3ELi4ELi3EEENS4_18smem_ptr_flag_bitsILi16EEENSV_INS5_IJNSA_ILi8EEESI_EEENS5_IJSI_SC_EEEEEEEvNS4_8identityENS4_23SM90_TMA_LOAD_MULTICASTES1C_vS1D_EENS_8epilogue10collective6detail29Sm90TmaWarpSpecializedAdapterINS1H_15DefaultEpilogueISK_SL_SL_NS1G_6thread17LinearCombinationISK_Li1EffLNS1L_9ScaleType4KindE0ELNS_15FloatRoundStyleE2ESK_EENS1_15EpilogueDefaultEEEEEvvEEEEvNT_6ParamsE)
        /*0014*/ 	.word	0x00000270


	//----- nvinfo : EIATTR_MIN_STACK_SIZE
	.align		4
.L_17:
        /*0018*/ 	.byte	0x04, 0x12
        /*001a*/ 	.short	(.L_19 - .L_18)
	.align		4
.L_18:
        /*001c*/ 	.word	index@(_ZN7cutlass13device_kernelINS_4gemm6kernel13GemmUniversalIN4cute5tupleIJiiiiEEENS1_10collective13CollectiveMmaINS1_34MainloopSm90TmaGmmaWarpSpecializedILi4ENS5_IJNS4_1CILi2EEENSA_ILi1EEESC_EEENS1_35KernelTmaWarpSpecializedCooperativeEEENS5_IJNSA_ILi192EEENSA_ILi224EEENSA_ILi64EEEEEENS_6half_tENS5_IJlSC_lEEESK_SL_NS4_8TiledMMAINS4_8MMA_AtomIJNS4_4SM904GMMA25MMA_64x32x16_F32F16F16_SSILNSP_5MajorE0ELSR_0ELNSP_7ScaleInE1ELSS_1EEEEEENS4_6LayoutISD_NS5_IJSC_NSA_ILi0EEESW_EEEEENS5_IJNS4_10UnderscoreESZ_SZ_EEEEENS4_13SM90_TMA_LOADENS4_14ComposedLayoutINS4_7SwizzleILi3ELi4ELi3EEENS4_18smem_ptr_flag_bitsILi16EEENSV_INS5_IJNSA_ILi8EEESI_EEENS5_IJSI_SC_EEEEEEEvNS4_8identityENS4_23SM90_TMA_LOAD_MULTICASTES1C_vS1D_EENS_8epilogue10collective6detail29Sm90TmaWarpSpecializedAdapterINS1H_15DefaultEpilogueISK_SL_SL_NS1G_6thread17LinearCombinationISK_Li1EffLNS1L_9ScaleType4KindE0ELNS_15FloatRoundStyleE2ESK_EENS1_15EpilogueDefaultEEEEEvvEEEEvNT_6ParamsE)
        /*0020*/ 	.word	0x00000270
.L_19:


//--------------------- .nv.compat                --------------------------
	.section	.nv.compat,"",@"SHT_CUDA_COMPAT_INFO"
	.align	4
        /*0000*/ 	.byte	0x02, 0x09, 0x01, 0x00, 0x02, 0x02, 0x04, 0x00, 0x02, 0x05, 0x05, 0x00, 0x03, 0x07, 0x01, 0x01
        /*0010*/ 	.byte	0x02, 0x03, 0x01, 0x00, 0x02, 0x06, 0x01, 0x00, 0x04, 0x0b, 0x08, 0x00, 0x00, 0x00, 0x00, 0x00
        /*0020*/ 	.byte	0x00, 0x00, 0x00, 0x00


//--------------------- .nv.info._ZN7cutlass13device_kernelINS_4gemm6kernel13GemmUniversalIN4cute5tupleIJiiiiEEENS1_10collective13CollectiveMmaINS1_34MainloopSm90TmaGmmaWarpSpecializedILi4ENS5_IJNS4_1CILi2EEENSA_ILi1EEESC_EEENS1_35KernelTmaWarpSpecializedCooperativeEEENS5_IJNSA_ILi192EEENSA_ILi224EEENSA_ILi64EEEEEENS_6half_tENS5_IJlSC_lEEESK_SL_NS4_8TiledMMAINS4_8MMA_AtomIJNS4_4SM904GMMA25MMA_64x32x16_F32F16F16_SSILNSP_5MajorE0ELSR_0ELNSP_7ScaleInE1ELSS_1EEEEEENS4_6LayoutISD_NS5_IJSC_NSA_ILi0EEESW_EEEEENS5_IJNS4_10UnderscoreESZ_SZ_EEEEENS4_13SM90_TMA_LOADENS4_14ComposedLayoutINS4_7SwizzleILi3ELi4ELi3EEENS4_18smem_ptr_flag_bitsILi16EEENSV_INS5_IJNSA_ILi8EEESI_EEENS5_IJSI_SC_EEEEEEEvNS4_8identityENS4_23SM90_TMA_LOAD_MULTICASTES1C_vS1D_EENS_8epilogue10collective6detail29Sm90TmaWarpSpecializedAdapterINS1H_15DefaultEpilogueISK_SL_SL_NS1G_6thread17LinearCombinationISK_Li1EffLNS1L_9ScaleType4KindE0ELNS_15FloatRoundStyleE2ESK_EENS1_15EpilogueDefaultEEEEEvvEEEEvNT_6ParamsE --------------------------
	.section	.nv.info._ZN7cutlass13device_kernelINS_4gemm6kernel13GemmUniversalIN4cute5tupleIJiiiiEEENS1_10collective13CollectiveMmaINS1_34MainloopSm90TmaGmmaWarpSpecializedILi4ENS5_IJNS4_1CILi2EEENSA_ILi1EEESC_EEENS1_35KernelTmaWarpSpecializedCooperativeEEENS5_IJNSA_ILi192EEENSA_ILi224EEENSA_ILi64EEEEEENS_6half_tENS5_IJlSC_lEEESK_SL_NS4_8TiledMMAINS4_8MMA_AtomIJNS4_4SM904GMMA25MMA_64x32x16_F32F16F16_SSILNSP_5MajorE0ELSR_0ELNSP_7ScaleInE1ELSS_1EEEEEENS4_6LayoutISD_NS5_IJSC_NSA_ILi0EEESW_EEEEENS5_IJNS4_10UnderscoreESZ_SZ_EEEEENS4_13SM90_TMA_LOADENS4_14ComposedLayoutINS4_7SwizzleILi3ELi4ELi3EEENS4_18smem_ptr_flag_bitsILi16EEENSV_INS5_IJNSA_ILi8EEESI_EEENS5_IJSI_SC_EEEEEEEvNS4_8identityENS4_23SM90_TMA_LOAD_MULTICASTES1C_vS1D_EENS_8epilogue10collective6detail29Sm90TmaWarpSpecializedAdapterINS1H_15DefaultEpilogueISK_SL_SL_NS1G_6thread17LinearCombinationISK_Li1EffLNS1L_9ScaleType4KindE0ELNS_15FloatRoundStyleE2ESK_EENS1_15EpilogueDefaultEEEEEvvEEEEvNT_6ParamsE,"",@"SHT_CUDA_INFO"
	.sectionflags	@""
	.align	4


	//----- nvinfo : EIATTR_CUDA_API_VERSION
	.align		4
        /*0000*/ 	.byte	0x04, 0x37
        /*0002*/ 	.short	(.L_21 - .L_20)
.L_20:
        /*0004*/ 	.word	0x00000082


	//----- nvinfo : EIATTR_KPARAM_INFO
	.align		4
.L_21:
        /*0008*/ 	.byte	0x04, 0x17
        /*000a*/ 	.short	(.L_23 - .L_22)
.L_22:
        /*000c*/ 	.word	0x00000000
        /*0010*/ 	.short	0x0000
        /*0012*/ 	.short	0x0070
        /*0014*/ 	.byte	0x00, 0xf0, 0x01, 0x10


	//----- nvinfo : EIATTR_SPARSE_MMA_MASK
	.align		4
.L_23:
        /*0018*/ 	.byte	0x03, 0x50
        /*001a*/ 	.short	0x0000


	//----- nvinfo : EIATTR_MAXREG_COUNT
	.align		4
        /*001c*/ 	.byte	0x03, 0x1b
        /*001e*/ 	.short	0x00a8


	//----- nvinfo : EIATTR_NUM_BARRIERS
	.align		4
        /*0020*/ 	.byte	0x02, 0x4c
        /*0022*/ 	.byte	0x01
	.zero		1


	//----- nvinfo : EIATTR_EXTERNS
	.align		4
        /*0024*/ 	.byte	0x04, 0x0f
        /*0026*/ 	.short	(.L_25 - .L_24)


	//   ....[0]....
	.align		4
.L_24:
        /*0028*/ 	.word	index@(__assertfail)


	//----- nvinfo : EIATTR_ANNOTATIONS
	.align		4
.L_25:
        /*002c*/ 	.byte	0x04, 0x55
        /*002e*/ 	.short	(.L_27 - .L_26)


	//   ....[0]....
.L_26:
        /*0030*/ 	.word	0x00000001
        /*0034*/ 	.byte	0xf0, 0x06, 0x00, 0x00, 0x01, 0x00, 0x00, 0x00, 0xe0, 0x07, 0x00, 0x00, 0x01, 0x00, 0x00, 0x00
        /* <DEDUP_REMOVED lines=195> */
        /*0c74*/ 	.byte	0x40, 0x61, 0x01, 0x00


	//----- nvinfo : EIATTR_MERCURY_ISA_VERSION
	.align		4
.L_27:
        /*0c78*/ 	.byte	0x03, 0x5f
        /*0c7a*/ 	.short	0x0101


	//----- nvinfo : EIATTR_INT_WARP_WIDE_INSTR_OFFSETS
	.align		4
        /*0c7c*/ 	.byte	0x04, 0x31
        /*0c7e*/ 	.short	(.L_29 - .L_28)


	//   ....[0]....
.L_28:
        /*0c80*/ 	.word	0x00000480


	//   ....[1]....
        /*0c84*/ 	.word	0x000004a0


	//   ....[2]....
        /*0c88*/ 	.word	0x00000640


	//----- nvinfo : EIATTR_COOP_GROUP_MASK_REGIDS
	.align		4
.L_29:
        /*0c8c*/ 	.byte	0x04, 0x29
        /*0c8e*/ 	.short	(.L_31 - .L_30)


	//   ....[0]....
.L_30:
        /*0c90*/ 	.word	0xffffffff


	//   ....[1]....
        /*0c94*/ 	.word	0xffffffff


	//   ....[2]....
        /*0c98*/ 	.word	0xffffffff


	//   ....[3]....
        /*0c9c*/ 	.word	0xffffffff


	//   ....[4]....
        /*0ca0*/ 	.word	0xffffffff


	//   ....[5]....
        /*0ca4*/ 	.word	0xffffffff


	//----- nvinfo : EIATTR_COOP_GROUP_INSTR_OFFSETS
	.align		4
.L_31:
        /*0ca8*/ 	.byte	0x04, 0x28
        /*0caa*/ 	.short	(.L_33 - .L_32)


	//   ....[0]....
.L_32:
        /*0cac*/ 	.word	0x00000070


	//   ....[1]....
        /*0cb0*/ 	.word	0x00000080


	//   ....[2]....
        /*0cb4*/ 	.word	0x00000140


	//   ....[3]....
        /*0cb8*/ 	.word	0x000002e0


	//   ....[4]....
        /*0cbc*/ 	.word	0x00000830


	//   ....[5]....
        /*0cc0*/ 	.word	0x00001300


	//----- nvinfo : EIATTR_REG_RECONFIG
	.align		4
.L_33:
        /*0cc4*/ 	.byte	0x01, 0x54
	.zero		2


	//----- nvinfo : EIATTR_SYSCALL_OFFSETS
	.align		4
        /*0cc8*/ 	.byte	0x04, 0x46
        /*0cca*/ 	.short	(.L_35 - .L_34)


	//   ....[0]....
.L_34:
        /*0ccc*/ 	.word	0x000014b0


	//----- nvinfo : EIATTR_MBARRIER_INSTR_OFFSETS
	.align		4
.L_35:
        /*0cd0*/ 	.byte	0x04, 0x39
        /*0cd2*/ 	.short	(.L_37 - .L_36)


	//   ....[0]....
.L_36:
        /*0cd4*/ 	.word	0x00000240
        /*0cd8*/ 	.word	0x000000ff
        /*0cdc*/ 	.word	0x00000000
        /*0ce0*/ 	.short	0x0100
        /*0ce2*/ 	.byte	0x08
	.zero		1


	//   ....[1]....
        /*0ce4*/ 	.word	0x00000250
        /*0ce8*/ 	.word	0x000000ff
        /*0cec*/ 	.word	0x00000020
        /*0cf0*/ 	.short	0x0100
        /*0cf2*/ 	.byte	0x08
	.zero		1


	//   ....[2]....
        /*0cf4*/ 	.word	0x00000260
        /*0cf8*/ 	.word	0x000000ff
        /*0cfc*/ 	.word	0x00000008
        /*0d00*/ 	.short	0x0100
        /*0d02*/ 	.byte	0x08
	.zero		1


	//   ....[3]....
        /*0d04*/ 	.word	0x00000270
        /*0d08*/ 	.word	0x000000ff
        /*0d0c*/ 	.word	0x00000028
        /*0d10*/ 	.short	0x0100
        /*0d12*/ 	.byte	0x08
	.zero		1


	//   ....[4]....
        /*0d14*/ 	.word	0x00000280
        /*0d18*/ 	.word	0x000000ff
        /*0d1c*/ 	.word	0x00000010
        /*0d20*/ 	.short	0x0100
        /*0d22*/ 	.byte	0x08
	.zero		1


	//   ....[5]....
        /*0d24*/ 	.word	0x00000290
        /*0d28*/ 	.word	0x000000ff
        /*0d2c*/ 	.word	0x00000030
        /*0d30*/ 	.short	0x0100
        /*0d32*/ 	.byte	0x08
	.zero		1


	//   ....[6]....
        /*0d34*/ 	.word	0x000002a0
        /*0d38*/ 	.word	0x000000ff
        /*0d3c*/ 	.word	0x00000018
        /*0d40*/ 	.short	0x0100
        /*0d42*/ 	.byte	0x08
	.zero		1


	//   ....[7]....
        /*0d44*/ 	.word	0x000002b0
        /*0d48*/ 	.word	0x000000ff
        /*0d4c*/ 	.word	0x00000038
        /*0d50*/ 	.short	0x0100
        /*0d52*/ 	.byte	0x08
	.zero		1


	//   ....[8]....
        /*0d54*/ 	.word	0x00000720
        /*0d58*/ 	.word	0x000000ff
        /*0d5c*/ 	.word	0x00000050
        /*0d60*/ 	.short	0x0100
        /*0d62*/ 	.byte	0x06
	.zero		1


	//   ....[9]....
        /*0d64*/ 	.word	0x000007b0
        /*0d68*/ 	.word	0x000000ff
        /*0d6c*/ 	.word	0x00000058
        /*0d70*/ 	.short	0x0100
        /*0d72*/ 	.byte	0x06
	.zero		1


	//   ....[10]....
        /*0d74*/ 	.word	0x00001550
        /*0d78*/ 	.word	0x00000003
        /*0d7c*/ 	.word	0x00000000
        /*0d80*/ 	.short	0x010a
        /*0d82*/ 	.byte	0x3f
	.zero		1


	//   ....[11]....
        /*0d84*/ 	.word	0x00001590
        /*0d88*/ 	.word	0x00000003
        /*0d8c*/ 	.word	0x00000000
        /*0d90*/ 	.short	0x010a
        /*0d92*/ 	.byte	0x3f
	.zero		1


	//   ....[12]....
        /*0d94*/ 	.word	0x00003bd0
        /*0d98*/ 	.word	0x000000ff
        /*0d9c*/ 	.word	0x00000000
        /*0da0*/ 	.short	0x010a
        /*0da2*/ 	.byte	0x07
	.zero		1


	//   ....[13]....
        /*0da4*/ 	.word	0x00003c10
        /*0da8*/ 	.word	0x000000ff
        /*0dac*/ 	.word	0x00000000
        /*0db0*/ 	.short	0x010a
        /*0db2*/ 	.byte	0x07
	.zero		1


	//   ....[14]....
        /*0db4*/ 	.word	0x00006560
        /*0db8*/ 	.word	0x00000005
        /*0dbc*/ 	.word	0x00000000
        /*0dc0*/ 	.short	0x0101
        /*0dc2*/ 	.byte	0x3f
	.zero		1


	//   ....[15]....
        /*0dc4*/ 	.word	0x00006760
        /*0dc8*/ 	.word	0x00000000
        /*0dcc*/ 	.word	0x00000000
        /*0dd0*/ 	.short	0x0101
        /*0dd2*/ 	.byte	0x3f
	.zero		1


	//   ....[16]....
        /*0dd4*/ 	.word	0x000156a0
        /*0dd8*/ 	.word	0x0000000f
        /*0ddc*/ 	.word	0x00000020
        /*0de0*/ 	.short	0x010a
        /*0de2*/ 	.byte	0x3f
	.zero		1


	//   ....[17]....
        /*0de4*/ 	.word	0x00015a70
        /*0de8*/ 	.word	0x00000003
        /*0dec*/ 	.word	0x00000058
        /*0df0*/ 	.short	0x0101
        /*0df2*/ 	.byte	0x3f
	.zero		1


	//   ....[18]....
        /*0df4*/ 	.word	0x00016200
        /*0df8*/ 	.word	0x00000007
        /*0dfc*/ 	.word	0x00000000
        /*0e00*/ 	.short	0x010a
        /*0e02*/ 	.byte	0x3f
	.zero		1


	//   ....[19]....
        /*0e04*/ 	.word	0x00016280
        /*0e08*/ 	.word	0x00000009
        /*0e0c*/ 	.word	0x00000000
        /*0e10*/ 	.short	0x010a
        /*0e12*/ 	.byte	0x3f
	.zero		1


	//   ....[20]....
        /*0e14*/ 	.word	0x00016310
        /*0e18*/ 	.word	0x00000006
        /*0e1c*/ 	.word	0x00000000
        /*0e20*/ 	.short	0x010a
        /*0e22*/ 	.byte	0x3f
	.zero		1


	//   ....[21]....
        /*0e24*/ 	.word	0x000163a0
        /*0e28*/ 	.word	0x00000003
        /*0e2c*/ 	.word	0x00000000
        /*0e30*/ 	.short	0x010a
        /*0e32*/ 	.byte	0x3f
	.zero		1


	//   ....[22]....
        /*0e34*/ 	.word	0x00016400
        /*0e38*/ 	.word	0x00000003
        /*0e3c*/ 	.word	0x00000000
        /*0e40*/ 	.short	0x010a
        /*0e42*/ 	.byte	0x3f
	.zero		1


	//   ....[23]....
        /*0e44*/ 	.word	0x00016460
        /*0e48*/ 	.word	0x00000007
        /*0e4c*/ 	.word	0x00000000
        /*0e50*/ 	.short	0x010a
        /*0e52*/ 	.byte	0x3f
	.zero		1


	//   ....[24]....
        /*0e54*/ 	.word	0x00016530
        /*0e58*/ 	.word	0x0000000f
        /*0e5c*/ 	.word	0x00000020
        /*0e60*/ 	.short	0x010a
        /*0e62*/ 	.byte	0x3f
	.zero		1


	//   ....[25]....
        /*0e64*/ 	.word	0x00016600
        /*0e68*/ 	.word	0x00000007
        /*0e6c*/ 	.word	0x00000000
        /*0e70*/ 	.short	0x010a
        /*0e72*/ 	.byte	0x3f
	.zero		1


	//   ....[26]....
        /*0e74*/ 	.word	0x00016650
        /*0e78*/ 	.word	0x00000009
        /*0e7c*/ 	.word	0x00000000
        /*0e80*/ 	.short	0x010a
        /*0e82*/ 	.byte	0x3f
	.zero		1


	//   ....[27]....
        /*0e84*/ 	.word	0x000166a0
        /*0e88*/ 	.word	0x00000006
        /*0e8c*/ 	.word	0x00000000
        /*0e90*/ 	.short	0x010a
        /*0e92*/ 	.byte	0x3f
	.zero		1


	//----- nvinfo : EIATTR_NUM_MBARRIERS
	.align		4
.L_37:
        /*0e94*/ 	.byte	0x03, 0x38
        /*0e96*/ 	.short	0x000a


	//----- nvinfo : EIATTR_EXIT_INSTR_OFFSETS
	.align		4
        /*0e98*/ 	.byte	0x04, 0x1c
        /*0e9a*/ 	.short	(.L_39 - .L_38)


	//   ....[0]....
.L_38:
        /*0e9c*/ 	.word	0x000009d0


	//   ....[1]....
        /*0ea0*/ 	.word	0x00001220


	//   ....[2]....
        /*0ea4*/ 	.word	0x00014d70


	//   ....[3]....
        /*0ea8*/ 	.word	0x00015320


	//   ....[4]....
        /*0eac*/ 	.word	0x000163f0


	//----- nvinfo : EIATTR_MAX_THREADS
	.align		4
.L_39:
        /*0eb0*/ 	.byte	0x04, 0x05
        /*0eb2*/ 	.short	(.L_41 - .L_40)
.L_40:
        /*0eb4*/ 	.word	0x00000180
        /*0eb8*/ 	.word	0x00000001
        /*0ebc*/ 	.word	0x00000001


	//----- nvinfo : EIATTR_CRS_STACK_SIZE
	.align		4
.L_41:
        /*0ec0*/ 	.byte	0x04, 0x1e
        /*0ec2*/ 	.short	(.L_43 - .L_42)
.L_42:
        /*0ec4*/ 	.word	0x00000000


	//----- nvinfo : EIATTR_CBANK_PARAM_SIZE
	.align		4
.L_43:
        /*0ec8*/ 	.byte	0x03, 0x19
        /*0eca*/ 	.short	0x0470


	//----- nvinfo : EIATTR_PARAM_CBANK
	.align		4
        /*0ecc*/ 	.byte	0x04, 0x0a
        /*0ece*/ 	.short	(.L_45 - .L_44)
	.align		4
.L_44:
        /*0ed0*/ 	.word	index@(.nv.constant0._ZN7cutlass13device_kernelINS_4gemm6kernel13GemmUniversalIN4cute5tupleIJiiiiEEENS1_10collective13CollectiveMmaINS1_34MainloopSm90TmaGmmaWarpSpecializedILi4ENS5_IJNS4_1CILi2EEENSA_ILi1EEESC_EEENS1_35KernelTmaWarpSpecializedCooperativeEEENS5_IJNSA_ILi192EEENSA_ILi224EEENSA_ILi64EEEEEENS_6half_tENS5_IJlSC_lEEESK_SL_NS4_8TiledMMAINS4_8MMA_AtomIJNS4_4SM904GMMA25MMA_64x32x16_F32F16F16_SSILNSP_5MajorE0ELSR_0ELNSP_7ScaleInE1ELSS_1EEEEEENS4_6LayoutISD_NS5_IJSC_NSA_ILi0EEESW_EEEEENS5_IJNS4_10UnderscoreESZ_SZ_EEEEENS4_13SM90_TMA_LOADENS4_14ComposedLayoutINS4_7SwizzleILi3ELi4ELi3EEENS4_18smem_ptr_flag_bitsILi16EEENSV_INS5_IJNSA_ILi8EEESI_EEENS5_IJSI_SC_EEEEEEEvNS4_8identityENS4_23SM90_TMA_LOAD_MULTICASTES1C_vS1D_EENS_8epilogue10collective6detail29Sm90TmaWarpSpecializedAdapterINS1H_15DefaultEpilogueISK_SL_SL_NS1G_6thread17LinearCombinationISK_Li1EffLNS1L_9ScaleType4KindE0ELNS_15FloatRoundStyleE2ESK_EENS1_15EpilogueDefaultEEEEEvvEEEEvNT_6ParamsE)
        /*0ed4*/ 	.short	0x0210
        /*0ed6*/ 	.short	0x0470


	//----- nvinfo : EIATTR_SW_WAR
	.align		4
.L_45:
        /*0ed8*/ 	.byte	0x04, 0x36
        /*0eda*/ 	.short	(.L_47 - .L_46)
.L_46:
        /*0edc*/ 	.word	0x00000008
.L_47:


//--------------------- .nv.callgraph             --------------------------
	.section	.nv.callgraph,"",@"SHT_CUDA_CALLGRAPH"
	.align	4
	.sectionentsize	8
	.align		4
        /*0000*/ 	.word	0x00000000
	.align		4
        /*0004*/ 	.word	0xffffffff
	.align		4
        /*0008*/ 	.word	index@(_ZN7cutlass13device_kernelINS_4gemm6kernel13GemmUniversalIN4cute5tupleIJiiiiEEENS1_10collective13CollectiveMmaINS1_34MainloopSm90TmaGmmaWarpSpecializedILi4ENS5_IJNS4_1CILi2EEENSA_ILi1EEESC_EEENS1_35KernelTmaWarpSpecializedCooperativeEEENS5_IJNSA_ILi192EEENSA_ILi224EEENSA_ILi64EEEEEENS_6half_tENS5_IJlSC_lEEESK_SL_NS4_8TiledMMAINS4_8MMA_AtomIJNS4_4SM904GMMA25MMA_64x32x16_F32F16F16_SSILNSP_5MajorE0ELSR_0ELNSP_7ScaleInE1ELSS_1EEEEEENS4_6LayoutISD_NS5_IJSC_NSA_ILi0EEESW_EEEEENS5_IJNS4_10UnderscoreESZ_SZ_EEEEENS4_13SM90_TMA_LOADENS4_14ComposedLayoutINS4_7SwizzleILi3ELi4ELi3EEENS4_18smem_ptr_flag_bitsILi16EEENSV_INS5_IJNSA_ILi8EEESI_EEENS5_IJSI_SC_EEEEEEEvNS4_8identityENS4_23SM90_TMA_LOAD_MULTICASTES1C_vS1D_EENS_8epilogue10collective6detail29Sm90TmaWarpSpecializedAdapterINS1H_15DefaultEpilogueISK_SL_SL_NS1G_6thread17LinearCombinationISK_Li1EffLNS1L_9ScaleType4KindE0ELNS_15FloatRoundStyleE2ESK_EENS1_15EpilogueDefaultEEEEEvvEEEEvNT_6ParamsE)
	.align		4
        /*000c*/ 	.word	index@(__assertfail)
	.align		4
        /*0010*/ 	.word	0x00000000
	.align		4
        /*0014*/ 	.word	0xfffffffe
	.align		4
        /*0018*/ 	.word	0x00000000
	.align		4
        /*001c*/ 	.word	0xfffffffd
	.align		4
        /*0020*/ 	.word	0x00000000
	.align		4
        /*0024*/ 	.word	0xfffffffc


//--------------------- .nv.constant4             --------------------------
	.section	.nv.constant4,"a",@progbits
	.align	8
	.align		8
.nv.constant4:
        /*0000*/ 	.dword	__assertfail
	.align		8
        /*0008*/ 	.dword	__unnamed_1
	.align		8
        /*0010*/ 	.dword	_ZN40_INTERNAL_cb330ee9_4_k_cu_0b485da2_140774cuda3std3__45__cpo5beginE
	.align		8
        /*0018*/ 	.dword	_ZN40_INTERNAL_cb330ee9_4_k_cu_0b485da2_140774cuda3std3__45__cpo3endE
	.align		8
        /*0020*/ 	.dword	_ZN40_INTERNAL_cb330ee9_4_k_cu_0b485da2_140774cuda3std3__45__cpo6cbeginE
	.align		8
        /*0028*/ 	.dword	_ZN40_INTERNAL_cb330ee9_4_k_cu_0b485da2_140774cuda3std3__45__cpo4cendE
	.align		8
        /*0030*/ 	.dword	_ZN40_INTERNAL_cb330ee9_4_k_cu_0b485da2_140774cuda3std3__442_GLOBAL__N__cb330ee9_4_k_cu_0b485da2_140776ignoreE
	.align		8
        /*0038*/ 	.dword	_ZN40_INTERNAL_cb330ee9_4_k_cu_0b485da2_140774cuda3std3__419piecewise_constructE
	.align		8
        /*0040*/ 	.dword	_ZN40_INTERNAL_cb330ee9_4_k_cu_0b485da2_140774cuda3std3__48in_placeE
	.align		8
        /*0048*/ 	.dword	_ZN40_INTERNAL_cb330ee9_4_k_cu_0b485da2_140774cuda3std6ranges3__45__cpo4swapE
	.align		8
        /*0050*/ 	.dword	_ZN40_INTERNAL_cb330ee9_4_k_cu_0b485da2_140774cuda3std6ranges3__45__cpo9iter_moveE
	.align		8
        /*0058*/ 	.dword	_ZN40_INTERNAL_cb330ee9_4_k_cu_0b485da2_140774cute7productE
	.align		8
        /*0060*/ 	.dword	_ZN40_INTERNAL_cb330ee9_4_k_cu_0b485da2_140774cute1_E
	.align		8
        /*0068*/ 	.dword	$str$22
	.align		8
        /*0070*/ 	.dword	$str$23


//--------------------- .text._ZN7cutlass13device_kernelINS_4gemm6kernel13GemmUniversalIN4cute5tupleIJiiiiEEENS1_10collective13CollectiveMmaINS1_34MainloopSm90TmaGmmaWarpSpecializedILi4ENS5_IJNS4_1CILi2EEENSA_ILi1EEESC_EEENS1_35KernelTmaWarpSpecializedCooperativeEEENS5_IJNSA_ILi192EEENSA_ILi224EEENSA_ILi64EEEEEENS_6half_tENS5_IJlSC_lEEESK_SL_NS4_8TiledMMAINS4_8MMA_AtomIJNS4_4SM904GMMA25MMA_64x32x16_F32F16F16_SSILNSP_5MajorE0ELSR_0ELNSP_7ScaleInE1ELSS_1EEEEEENS4_6LayoutISD_NS5_IJSC_NSA_ILi0EEESW_EEEEENS5_IJNS4_10UnderscoreESZ_SZ_EEEEENS4_13SM90_TMA_LOADENS4_14ComposedLayoutINS4_7SwizzleILi3ELi4ELi3EEENS4_18smem_ptr_flag_bitsILi16EEENSV_INS5_IJNSA_ILi8EEESI_EEENS5_IJSI_SC_EEEEEEEvNS4_8identityENS4_23SM90_TMA_LOAD_MULTICASTES1C_vS1D_EENS_8epilogue10collective6detail29Sm90TmaWarpSpecializedAdapterINS1H_15DefaultEpilogueISK_SL_SL_NS1G_6thread17LinearCombinationISK_Li1EffLNS1L_9ScaleType4KindE0ELNS_15FloatRoundStyleE2ESK_EENS1_15EpilogueDefaultEEEEEvvEEEEvNT_6ParamsE --------------------------
	.section	.text._ZN7cutlass13device_kernelINS_4gemm6kernel13GemmUniversalIN4cute5tupleIJiiiiEEENS1_10collective13CollectiveMmaINS1_34MainloopSm90TmaGmmaWarpSpecializedILi4ENS5_IJNS4_1CILi2EEENSA_ILi1EEESC_EEENS1_35KernelTmaWarpSpecializedCooperativeEEENS5_IJNSA_ILi192EEENSA_ILi224EEENSA_ILi64EEEEEENS_6half_tENS5_IJlSC_lEEESK_SL_NS4_8TiledMMAINS4_8MMA_AtomIJNS4_4SM904GMMA25MMA_64x32x16_F32F16F16_SSILNSP_5MajorE0ELSR_0ELNSP_7ScaleInE1ELSS_1EEEEEENS4_6LayoutISD_NS5_IJSC_NSA_ILi0EEESW_EEEEENS5_IJNS4_10UnderscoreESZ_SZ_EEEEENS4_13SM90_TMA_LOADENS4_14ComposedLayoutINS4_7SwizzleILi3ELi4ELi3EEENS4_18smem_ptr_flag_bitsILi16EEENSV_INS5_IJNSA_ILi8EEESI_EEENS5_IJSI_SC_EEEEEEEvNS4_8identityENS4_23SM90_TMA_LOAD_MULTICASTES1C_vS1D_EENS_8epilogue10collective6detail29Sm90TmaWarpSpecializedAdapterINS1H_15DefaultEpilogueISK_SL_SL_NS1G_6thread17LinearCombinationISK_Li1EffLNS1L_9ScaleType4KindE0ELNS_15FloatRoundStyleE2ESK_EENS1_15EpilogueDefaultEEEEEvvEEEEvNT_6ParamsE,"ax",@progbits
	.align	128
.text._ZN7cutlass13device_kernelINS_4gemm6kernel13GemmUniversalIN4cute5tupleIJiiiiEEENS1_10collective13CollectiveMmaINS1_34MainloopSm90TmaGmmaWarpSpecializedILi4ENS5_IJNS4_1CILi2EEENSA_ILi1EEESC_EEENS1_35KernelTmaWarpSpecializedCooperativeEEENS5_IJNSA_ILi192EEENSA_ILi224EEENSA_ILi64EEEEEENS_6half_tENS5_IJlSC_lEEESK_SL_NS4_8TiledMMAINS4_8MMA_AtomIJNS4_4SM904GMMA25MMA_64x32x16_F32F16F16_SSILNSP_5MajorE0ELSR_0ELNSP_7ScaleInE1ELSS_1EEEEEENS4_6LayoutISD_NS5_IJSC_NSA_ILi0EEESW_EEEEENS5_IJNS4_10UnderscoreESZ_SZ_EEEEENS4_13SM90_TMA_LOADENS4_14ComposedLayoutINS4_7SwizzleILi3ELi4ELi3EEENS4_18smem_ptr_flag_bitsILi16EEENSV_INS5_IJNSA_ILi8EEESI_EEENS5_IJSI_SC_EEEEEEEvNS4_8identityENS4_23SM90_TMA_LOAD_MULTICASTES1C_vS1D_EENS_8epilogue10collective6detail29Sm90TmaWarpSpecializedAdapterINS1H_15DefaultEpilogueISK_SL_SL_NS1G_6thread17LinearCombinationISK_Li1EffLNS1L_9ScaleType4KindE0ELNS_15FloatRoundStyleE2ESK_EENS1_15EpilogueDefaultEEEEEvvEEEEvNT_6ParamsE:
        .type           _ZN7cutlass13device_kernelINS_4gemm6kernel13GemmUniversalIN4cute5tupleIJiiiiEEENS1_10collective13CollectiveMmaINS1_34MainloopSm90TmaGmmaWarpSpecializedILi4ENS5_IJNS4_1CILi2EEENSA_ILi1EEESC_EEENS1_35KernelTmaWarpSpecializedCooperativeEEENS5_IJNSA_ILi192EEENSA_ILi224EEENSA_ILi64EEEEEENS_6half_tENS5_IJlSC_lEEESK_SL_NS4_8TiledMMAINS4_8MMA_AtomIJNS4_4SM904GMMA25MMA_64x32x16_F32F16F16_SSILNSP_5MajorE0ELSR_0ELNSP_7ScaleInE1ELSS_1EEEEEENS4_6LayoutISD_NS5_IJSC_NSA_ILi0EEESW_EEEEENS5_IJNS4_10UnderscoreESZ_SZ_EEEEENS4_13SM90_TMA_LOADENS4_14ComposedLayoutINS4_7SwizzleILi3ELi4ELi3EEENS4_18smem_ptr_flag_bitsILi16EEENSV_INS5_IJNSA_ILi8EEESI_EEENS5_IJSI_SC_EEEEEEEvNS4_8identityENS4_23SM90_TMA_LOAD_MULTICASTES1C_vS1D_EENS_8epilogue10collective6detail29Sm90TmaWarpSpecializedAdapterINS1H_15DefaultEpilogueISK_SL_SL_NS1G_6thread17LinearCombinationISK_Li1EffLNS1L_9ScaleType4KindE0ELNS_15FloatRoundStyleE2ESK_EENS1_15EpilogueDefaultEEEEEvvEEEEvNT_6ParamsE,@function
        .size           _ZN7cutlass13device_kernelINS_4gemm6kernel13GemmUniversalIN4cute5tupleIJiiiiEEENS1_10collective13CollectiveMmaINS1_34MainloopSm90TmaGmmaWarpSpecializedILi4ENS5_IJNS4_1CILi2EEENSA_ILi1EEESC_EEENS1_35KernelTmaWarpSpecializedCooperativeEEENS5_IJNSA_ILi192EEENSA_ILi224EEENSA_ILi64EEEEEENS_6half_tENS5_IJlSC_lEEESK_SL_NS4_8TiledMMAINS4_8MMA_AtomIJNS4_4SM904GMMA25MMA_64x32x16_F32F16F16_SSILNSP_5MajorE0ELSR_0ELNSP_7ScaleInE1ELSS_1EEEEEENS4_6LayoutISD_NS5_IJSC_NSA_ILi0EEESW_EEEEENS5_IJNS4_10UnderscoreESZ_SZ_EEEEENS4_13SM90_TMA_LOADENS4_14ComposedLayoutINS4_7SwizzleILi3ELi4ELi3EEENS4_18smem_ptr_flag_bitsILi16EEENSV_INS5_IJNSA_ILi8EEESI_EEENS5_IJSI_SC_EEEEEEEvNS4_8identityENS4_23SM90_TMA_LOAD_MULTICASTES1C_vS1D_EENS_8epilogue10collective6detail29Sm90TmaWarpSpecializedAdapterINS1H_15DefaultEpilogueISK_SL_SL_NS1G_6thread17LinearCombinationISK_Li1EffLNS1L_9ScaleType4KindE0ELNS_15FloatRoundStyleE2ESK_EENS1_15EpilogueDefaultEEEEEvvEEEEvNT_6ParamsE,(.L_x_515 - _ZN7cutlass13device_kernelINS_4gemm6kernel13GemmUniversalIN4cute5tupleIJiiiiEEENS1_10collective13CollectiveMmaINS1_34MainloopSm90TmaGmmaWarpSpecializedILi4ENS5_IJNS4_1CILi2EEENSA_ILi1EEESC_EEENS1_35KernelTmaWarpSpecializedCooperativeEEENS5_IJNSA_ILi192EEENSA_ILi224EEENSA_ILi64EEEEEENS_6half_tENS5_IJlSC_lEEESK_SL_NS4_8TiledMMAINS4_8MMA_AtomIJNS4_4SM904GMMA25MMA_64x32x16_F32F16F16_SSILNSP_5MajorE0ELSR_0ELNSP_7ScaleInE1ELSS_1EEEEEENS4_6LayoutISD_NS5_IJSC_NSA_ILi0EEESW_EEEEENS5_IJNS4_10UnderscoreESZ_SZ_EEEEENS4_13SM90_TMA_LOADENS4_14ComposedLayoutINS4_7SwizzleILi3ELi4ELi3EEENS4_18smem_ptr_flag_bitsILi16EEENSV_INS5_IJNSA_ILi8EEESI_EEENS5_IJSI_SC_EEEEEEEvNS4_8identityENS4_23SM90_TMA_LOAD_MULTICASTES1C_vS1D_EENS_8epilogue10collective6detail29Sm90TmaWarpSpecializedAdapterINS1H_15DefaultEpilogueISK_SL_SL_NS1G_6thread17LinearCombinationISK_Li1EffLNS1L_9ScaleType4KindE0ELNS_15FloatRoundStyleE2ESK_EENS1_15EpilogueDefaultEEEEEvvEEEEvNT_6ParamsE)
        .other          _ZN7cutlass13device_kernelINS_4gemm6kernel13GemmUniversalIN4cute5tupleIJiiiiEEENS1_10collective13CollectiveMmaINS1_34MainloopSm90TmaGmmaWarpSpecializedILi4ENS5_IJNS4_1CILi2EEENSA_ILi1EEESC_EEENS1_35KernelTmaWarpSpecializedCooperativeEEENS5_IJNSA_ILi192EEENSA_ILi224EEENSA_ILi64EEEEEENS_6half_tENS5_IJlSC_lEEESK_SL_NS4_8TiledMMAINS4_8MMA_AtomIJNS4_4SM904GMMA25MMA_64x32x16_F32F16F16_SSILNSP_5MajorE0ELSR_0ELNSP_7ScaleInE1ELSS_1EEEEEENS4_6LayoutISD_NS5_IJSC_NSA_ILi0EEESW_EEEEENS5_IJNS4_10UnderscoreESZ_SZ_EEEEENS4_13SM90_TMA_LOADENS4_14ComposedLayoutINS4_7SwizzleILi3ELi4ELi3EEENS4_18smem_ptr_flag_bitsILi16EEENSV_INS5_IJNSA_ILi8EEESI_EEENS5_IJSI_SC_EEEEEEEvNS4_8identityENS4_23SM90_TMA_LOAD_MULTICASTES1C_vS1D_EENS_8epilogue10collective6detail29Sm90TmaWarpSpecializedAdapterINS1H_15DefaultEpilogueISK_SL_SL_NS1G_6thread17LinearCombinationISK_Li1EffLNS1L_9ScaleType4KindE0ELNS_15FloatRoundStyleE2ESK_EENS1_15EpilogueDefaultEEEEEvvEEEEvNT_6ParamsE,@"STO_CUDA_ENTRY STV_DEFAULT"
_ZN7cutlass13device_kernelINS_4gemm6kernel13GemmUniversalIN4cute5tupleIJiiiiEEENS1_10collective13CollectiveMmaINS1_34MainloopSm90TmaGmmaWarpSpecializedILi4ENS5_IJNS4_1CILi2EEENSA_ILi1EEESC_EEENS1_35KernelTmaWarpSpecializedCooperativeEEENS5_IJNSA_ILi192EEENSA_ILi224EEENSA_ILi64EEEEEENS_6half_tENS5_IJlSC_lEEESK_SL_NS4_8TiledMMAINS4_8MMA_AtomIJNS4_4SM904GMMA25MMA_64x32x16_F32F16F16_SSILNSP_5MajorE0ELSR_0ELNSP_7ScaleInE1ELSS_1EEEEEENS4_6LayoutISD_NS5_IJSC_NSA_ILi0EEESW_EEEEENS5_IJNS4_10UnderscoreESZ_SZ_EEEEENS4_13SM90_TMA_LOADENS4_14ComposedLayoutINS4_7SwizzleILi3ELi4ELi3EEENS4_18smem_ptr_flag_bitsILi16EEENSV_INS5_IJNSA_ILi8EEESI_EEENS5_IJSI_SC_EEEEEEEvNS4_8identityENS4_23SM90_TMA_LOAD_MULTICASTES1C_vS1D_EENS_8epilogue10collective6detail29Sm90TmaWarpSpecializedAdapterINS1H_15DefaultEpilogueISK_SL_SL_NS1G_6thread17LinearCombinationISK_Li1EffLNS1L_9ScaleType4KindE0ELNS_15FloatRoundStyleE2ESK_EENS1_15EpilogueDefaultEEEEEvvEEEEvNT_6ParamsE:
[----:B------:R-:W0:Y:S02]  /*0000*/  LDC R1, c[0x0][0x28] ;  /* 0x00000a00ff017b82 */ /* 0x000e240000000800 */
[----:B0-----:R-:W-:Y:S01]  /*0010*/  VIADD R1, R1, 0xfffffd90 ;  /* 0xfffffd9001017836 */ /* 0x001fe20000000000 */
[----:B------:R-:W0:Y:S01]  /*0020*/  S2R R5, SR_TID.X ;  /* 0x0000000000057919 */ /* 0x000e220000002100 */
[----:B------:R-:W-:Y:S01]  /*0030*/  ELECT P0, URZ, PT ;  /* 0x00000000003f782f */ /* 0x000fe20003800000 */
[----:B------:R-:W-:Y:S01]  /*0040*/  BSSY B0, `(.L_x_0) ;  /* 0x000000f000007945 */ /* 0x000fe20003800000 */
[--C-:B0-----:R-:W-:Y:S02]  /*0050*/  SHF.R.U32.HI R0, RZ, 0x5, R5.reuse ;  /* 0x00000005ff007819 */ /* 0x101fe40000011605 */
[----:B------:R-:W-:-:S03]  /*0060*/  SHF.R.U32.HI R2, RZ, 0x7, R5 ;  /* 0x00000007ff027819 */ /* 0x000fc60000011605 */
[----:B------:R-:W0:Y:S04]  /*0070*/  SHFL.IDX PT, R3, R0, RZ, 0x1f ;  /* 0x00001fff00037589 */ /* 0x000e2800000e0000 */
[----:B------:R1:W2:Y:S01]  /*0080*/  SHFL.IDX PT, R6, R2, RZ, 0x1f ;  /* 0x00001fff02067589 */ /* 0x0002a200000e0000 */
[----:B0-----:R-:W-:-:S13]  /*0090*/  ISETP.NE.OR P0, PT, R3, RZ, !P0 ;  /* 0x000000ff0300720c */ /* 0x001fda0004705670 */
[----:B-12---:R-:W-:Y:S05]  /*00a0*/  @P0 BRA `(.L_x_1) ;  /* 0x0000000000200947 */ /* 0x006fea0003800000 */
[----:B------:R-:W-:Y:S02]  /*00b0*/  ULDC.64 UR4, c[0x0][0x198] ;  /* 0x0000660000047ab9 */ /* 0x000fe40000000a00 */
[----:B------:R-:W-:Y:S02]  /*00c0*/  UIADD3 UR6, UP0, UR4, 0xf0, URZ ;  /* 0x000000f004067890 */ /* 0x000fe4000ff1e03f */
[----:B------:R-:W-:Y:S02]  /*00d0*/  UIADD3 UR4, UP1, UR4, 0x1f0, URZ ;  /* 0x000001f004047890 */ /* 0x000fe4000ff3e03f */
[----:B------:R-:W-:Y:S02]  /*00e0*/  UIADD3.X UR7, URZ, UR5, URZ, UP0, !UPT ;  /* 0x000000053f077290 */ /* 0x000fe400087fe43f */
[----:B------:R-:W-:-:S07]  /*00f0*/  UIADD3.X UR5, URZ, UR5, URZ, UP1, !UPT ;  /* 0x000000053f057290 */ /* 0x000fce0008ffe43f */
[----:B------:R0:W-:Y:S02]  /*0100*/  UTMACCTL.PF [UR6] ;  /* 0x00000000060079b9 */ /* 0x0001e40008040000 */
[----:B------:R0:W-:Y:S02]  /*0110*/  UTMACCTL.PF [UR4] ;  /* 0x00000000040079b9 */ /* 0x0001e40008040000 */
[----:B0-----:R-:W-:Y:S01]  /*0120*/  NOP ;  /* 0x0000000000007918 */ /* 0x001fe20000000000 */
.L_x_1:
[----:B------:R-:W-:Y:S05]  /*0130*/  BSYNC B0 ;  /* 0x0000000000007941 */ /* 0x000fea0003800000 */
.L_x_0:
[----:B------:R-:W0:Y:S02]  /*0140*/  SHFL.IDX PT, R4, R0, RZ, 0x1f ;  /* 0x00001fff00047589 */ /* 0x000e2400000e0000 */
[----:B0-----:R-:W-:-:S13]  /*0150*/  ISETP.NE.AND P0, PT, R4, RZ, PT ;  /* 0x000000ff0400720c */ /* 0x001fda0003f05270 */
[----:B------:R-:W-:Y:S05]  /*0160*/  @P0 BRA `(.L_x_2) ;  /* 0x0000000000580947 */ /* 0x000fea0003800000 */
[----:B------:R-:W0:Y:S01]  /*0170*/  S2UR UR8, SR_CgaCtaId ;  /* 0x00000000000879c3 */ /* 0x000e220000008800 */
[----:B------:R-:W-:Y:S01]  /*0180*/  UMOV UR4, 0x400 ;  /* 0x0000040000047882 */ /* 0x000fe20000000000 */
[----:B------:R-:W-:Y:S01]  /*0190*/  UMOV UR5, 0x1 ;  /* 0x0000000100057882 */ /* 0x000fe20000000000 */
[----:B------:R-:W-:Y:S01]  /*01a0*/  UMOV UR6, 0x4 ;  /* 0x0000000400067882 */ /* 0x000fe20000000000 */
[----:B------:R-:W-:Y:S01]  /*01b0*/  ELECT P0, URZ, PT ;  /* 0x00000000003f782f */ /* 0x000fe20003800000 */
[----:B------:R-:W-:-:S04]  /*01c0*/  UIADD3 UR6, -UR6, 0x100000, URZ ;  /* 0x0010000006067890 */ /* 0x000fc8000fffe13f */
[----:B------:R-:W-:Y:S02]  /*01d0*/  USHF.L.U32 UR7, UR6, 0xb, URZ ;  /* 0x0000000b06077899 */ /* 0x000fe4000800063f */
[----:B------:R-:W-:Y:S02]  /*01e0*/  USHF.L.U32 UR6, UR6, 0x1, URZ ;  /* 0x0000000106067899 */ /* 0x000fe4000800063f */
[----:B0-----:R-:W-:Y:S02]  /*01f0*/  ULEA UR8, UR8, UR4, 0x18 ;  /* 0x0000000408087291 */ /* 0x001fe4000f8ec03f */
[----:B------:R-:W-:-:S04]  /*0200*/  UIADD3 UR4, -UR5, 0x100000, URZ ;  /* 0x0010000005047890 */ /* 0x000fc8000fffe13f */
[----:B------:R-:W-:Y:S02]  /*0210*/  USHF.L.U32 UR5, UR4, 0xb, URZ ;  /* 0x0000000b04057899 */ /* 0x000fe4000800063f */
[----:B------:R-:W-:Y:S01]  /*0220*/  USHF.L.U32 UR4, UR4, 0x1, URZ ;  /* 0x0000000104047899 */ /* 0x000fe2000800063f */
[----:B------:R-:W0:Y:S11]  /*0230*/  FENCE.VIEW.ASYNC.S ;  /* 0x00000000000073c6 */ /* 0x000e360000000000 */
[----:B0-----:R0:W1:Y:S01]  /*0240*/  SYNCS.EXCH.64 URZ, [UR8], UR4 ;  /* 0x00000004083f75b2 */ /* 0x0010620008000100 */
[----:B------:R0:W2:Y:S01]  /*0250*/  SYNCS.EXCH.64 URZ, [UR8+0x20], UR6 ;  /* 0x00002006083f75b2 */ /* 0x0000a20008000100 */
[----:B------:R0:W3:Y:S01]  /*0260*/  SYNCS.EXCH.64 URZ, [UR8+0x8], UR4 ;  /* 0x00000804083f75b2 */ /* 0x0000e20008000100 */
[----:B------:R0:W4:Y:S01]  /*0270*/  SYNCS.EXCH.64 URZ, [UR8+0x28], UR6 ;  /* 0x00002806083f75b2 */ /* 0x0001220008000100 */
[----:B------:R0:W0:Y:S01]  /*0280*/  SYNCS.EXCH.64 URZ, [UR8+0x10], UR4 ;  /* 0x00001004083f75b2 */ /* 0x0000220008000100 */
[----:B------:R0:W0:Y:S01]  /*0290*/  SYNCS.EXCH.64 URZ, [UR8+0x30], UR6 ;  /* 0x00003006083f75b2 */ /* 0x0000220008000100 */
[----:B------:R0:W0:Y:S01]  /*02a0*/  SYNCS.EXCH.64 URZ, [UR8+0x18], UR4 ;  /* 0x00001804083f75b2 */ /* 0x0000220008000100 */
[----:B------:R0:W0:Y:S01]  /*02b0*/  SYNCS.EXCH.64 URZ, [UR8+0x38], UR6 ;  /* 0x00003806083f75b2 */ /* 0x0000220008000100 */
[----:B------:R-:W-:Y:S01]  /*02c0*/  NOP ;  /* 0x0000000000007918 */ /* 0x000fe20000000000 */
.L_x_2:
[----:B------:R-:W-:Y:S01]  /*02d0*/  SHF.R.S32.HI R2, RZ, 0x1f, R5 ;  /* 0x0000001fff027819 */ /* 0x000fe20000011405 */
[----:B------:R-:W5:Y:S01]  /*02e0*/  SHFL.IDX PT, R0, R0, RZ, 0x1f ;  /* 0x00001fff00007589 */ /* 0x000f6200000e0000 */
[----:B0-----:R-:W0:Y:S01]  /*02f0*/  S2UR UR8, SR_CTAID.X ;  /* 0x00000000000879c3 */ /* 0x001e220000002500 */
[----:B------:R-:W-:Y:S02]  /*0300*/  ELECT P0, URZ, PT ;  /* 0x00000000003f782f */ /* 0x000fe40003800000 */
[----:B------:R-:W-:Y:S01]  /*0310*/  LEA.HI R2, R2, R5, RZ, 0x7 ;  /* 0x0000000502027211 */ /* 0x000fe200078f38ff */
[----:B------:R-:W-:Y:S01]  /*0320*/  ULDC UR4, c[0x0][0x150] ;  /* 0x0000540000047ab9 */ /* 0x000fe20000000800 */
[----:B------:R-:W-:Y:S01]  /*0330*/  SHF.R.S32.HI R9, RZ, 0x1f, R4 ;  /* 0x0000001fff097819 */ /* 0x000fe20000011404 */
[----:B------:R-:W-:Y:S01]  /*0340*/  NOP ;  /* 0x0000000000007918 */ /* 0x000fe20000000000 */
[----:B------:R-:W-:Y:S01]  /*0350*/  LOP3.LUT R2, R2, 0xffffff80, RZ, 0xc0, !PT ;  /* 0xffffff8002027812 */ /* 0x000fe200078ec0ff */
[----:B------:R-:W-:Y:S01]  /*0360*/  NOP ;  /* 0x0000000000007918 */ /* 0x000fe20000000000 */
[----:B------:R-:W-:Y:S01]  /*0370*/  LEA.HI R9, R9, R4, RZ, 0x2 ;  /* 0x0000000409097211 */ /* 0x000fe200078f10ff */
[----:B------:R-:W1:Y:S01]  /*0380*/  LDC R11, c[0x0][0x144] ;  /* 0x00005100ff0b7b82 */ /* 0x000e620000000800 */
[----:B------:R-:W-:Y:S01]  /*0390*/  ISETP.NE.AND P3, PT, R6, RZ, PT ;  /* 0x000000ff0600720c */ /* 0x000fe20003f65270 */
[----:B------:R-:W-:Y:S01]  /*03a0*/  IMAD.IADD R7, R5, 0x1, -R2 ;  /* 0x0000000105077824 */ /* 0x000fe200078e0a02 */
[----:B------:R-:W-:Y:S01]  /*03b0*/  LOP3.LUT R9, R9, 0x3ffffffc, RZ, 0xc0, !PT ;  /* 0x3ffffffc09097812 */ /* 0x000fe200078ec0ff */
[----:B------:R-:W2:Y:S03]  /*03c0*/  S2R R2, SR_CTAID.Y ;  /* 0x0000000000027919 */ /* 0x000ea60000002600 */
[----:B------:R-:W-:Y:S01]  /*03d0*/  SHF.R.S32.HI R8, RZ, 0x1f, R7 ;  /* 0x0000001fff087819 */ /* 0x000fe20000011407 */
[----:B------:R-:W-:Y:S01]  /*03e0*/  IMAD.IADD R4, R4, 0x1, -R9 ;  /* 0x0000000104047824 */ /* 0x000fe200078e0a09 */
[----:B------:R-:W3:Y:S02]  /*03f0*/  LDC R12, c[0x0][0x140] ;  /* 0x00005000ff0c7b82 */ /* 0x000ee40000000800 */
[----:B------:R-:W-:-:S02]  /*0400*/  LEA.HI R8, R8, R7, RZ, 0x3 ;  /* 0x0000000708087211 */ /* 0x000fc400078f18ff */
[----:B-----5:R-:W-:Y:S02]  /*0410*/  ISETP.NE.OR P0, PT, R0, RZ, !P0 ;  /* 0x000000ff0000720c */ /* 0x020fe40004705670 */
[--C-:B------:R-:W-:Y:S02]  /*0420*/  SHF.R.S32.HI R0, RZ, 0x3, R8.reuse ;  /* 0x00000003ff007819 */ /* 0x100fe40000011408 */
[----:B------:R-:W-:Y:S02]  /*0430*/  SHF.R.S32.HI R5, RZ, 0x1f, R8 ;  /* 0x0000001fff057819 */ /* 0x000fe40000011408 */
[----:B0-----:R-:W-:Y:S02]  /*0440*/  I2FP.F32.U32 R8, UR8 ;  /* 0x0000000800087c45 */ /* 0x001fe40008201000 */
[----:B------:R-:W-:-:S03]  /*0450*/  LEA.HI R5, R5, R0, RZ, 0x2 ;  /* 0x0000000005057211 */ /* 0x000fc600078f10ff */
[----:B------:R-:W-:Y:S01]  /*0460*/  FMUL R10, R8, UR4 ;  /* 0x00000004080a7c20 */ /* 0x000fe20008400000 */
[----:B------:R-:W-:Y:S01]  /*0470*/  LOP3.LUT R5, R5, 0xfffffffc, RZ, 0xc0, !PT ;  /* 0xfffffffc05057812 */ /* 0x000fe200078ec0ff */
[----:B------:R-:W-:Y:S01]  /*0480*/  VOTEU.ALL UP0, P0 ;  /* 0x00000000003f7886 */ /* 0x000fe20000000000 */
[----:B------:R-:W-:Y:S01]  /*0490*/  ULDC UR4, c[0x0][0x154] ;  /* 0x0000550000047ab9 */ /* 0x000fe20000000800 */
[----:B------:R-:W-:Y:S02]  /*04a0*/  VOTEU.ALL UP1, P0 ;  /* 0x00000000003f7886 */ /* 0x000fe40000020000 */
[----:B------:R-:W0:Y:S01]  /*04b0*/  F2I.U32.TRUNC.NTZ R10, R10 ;  /* 0x0000000a000a7305 */ /* 0x000e22000020f000 */
[----:B------:R-:W-:Y:S01]  /*04c0*/  IMAD.IADD R5, R0, 0x1, -R5 ;  /* 0x0000000100057824 */ /* 0x000fe200078e0a05 */
[----:B------:R-:W5:Y:S01]  /*04d0*/  @!UP0 S2UR UR7, SR_CgaCtaId ;  /* 0x00000000000789c3 */ /* 0x000f620000008800 */
[----:B------:R-:W-:Y:S01]  /*04e0*/  @!UP0 UMOV UR6, 0x400 ;  /* 0x0000040000068882 */ /* 0x000fe20000000000 */
[----:B---3--:R-:W-:Y:S01]  /*04f0*/  ISETP.EQ.U32.AND P2, PT, R12, 0x1, PT ;  /* 0x000000010c00780c */ /* 0x008fe20003f42070 */
[----:B------:R-:W-:Y:S01]  /*0500*/  IMAD R8, R4, 0x4, R5 ;  /* 0x0000000404087824 */ /* 0x000fe200078e0205 */
[----:B--2---:R-:W-:-:S04]  /*0510*/  I2FP.F32.U32 R4, R2 ;  /* 0x0000000200047245 */ /* 0x004fc80000201000 */
[----:B------:R-:W-:Y:S01]  /*0520*/  LEA.HI R0, R8, R8, RZ, 0x1 ;  /* 0x0000000808007211 */ /* 0x000fe200078f08ff */
[----:B------:R-:W2:Y:S03]  /*0530*/  LDC R5, c[0x0][0x148] ;  /* 0x00005200ff057b82 */ /* 0x000ea60000000800 */
[----:B------:R-:W-:Y:S01]  /*0540*/  LOP3.LUT R9, R0, 0xfffffffe, RZ, 0xc0, !PT ;  /* 0xfffffffe00097812 */ /* 0x000fe200078ec0ff */
[----:B0-----:R-:W-:Y:S02]  /*0550*/  IMAD.MOV R14, RZ, RZ, -R10 ;  /* 0x000000ffff0e7224 */ /* 0x001fe400078e0a0a */
[----:B------:R-:W-:Y:S01]  /*0560*/  FMUL R10, R4, UR4 ;  /* 0x00000004040a7c20 */ /* 0x000fe20008400000 */
[----:B------:R-:W-:Y:S01]  /*0570*/  SHF.R.S32.HI R0, RZ, 0x1f, R3 ;  /* 0x0000001fff007819 */ /* 0x000fe20000011403 */
[----:B------:R-:W-:Y:S01]  /*0580*/  UMOV UR4, 0x20 ;  /* 0x0000002000047882 */ /* 0x000fe20000000000 */
[----:B-1----:R-:W-:Y:S01]  /*0590*/  IMAD R4, R11, R14, UR8 ;  /* 0x000000080b047e24 */ /* 0x002fe2000f8e020e */
[----:B------:R-:W-:-:S04]  /*05a0*/  @!UP0 UIADD3 UR4, -UR4, 0x100000, URZ ;  /* 0x0010000004048890 */ /* 0x000fc8000fffe13f */
[----:B------:R-:W-:Y:S02]  /*05b0*/  @!UP0 USHF.L.U32 UR5, UR4, 0xb, URZ ;  /* 0x0000000b04058899 */ /* 0x000fe4000800063f */
[----:B------:R-:W-:Y:S01]  /*05c0*/  @!UP0 USHF.L.U32 UR4, UR4, 0x1, URZ ;  /* 0x0000000104048899 */ /* 0x000fe2000800063f */
[----:B------:R-:W-:Y:S01]  /*05d0*/  IMAD.IADD R9, R8, 0x1, -R9 ;  /* 0x0000000108097824 */ /* 0x000fe200078e0a09 */
[----:B------:R-:W0:Y:S01]  /*05e0*/  F2I.U32.TRUNC.NTZ R10, R10 ;  /* 0x0000000a000a7305 */ /* 0x000e22000020f000 */
[----:B------:R-:W-:-:S03]  /*05f0*/  LEA.HI R0, R0, R3, RZ, 0x2 ;  /* 0x0000000300007211 */ /* 0x000fc600078f10ff */
[----:B------:R-:W-:Y:S01]  /*0600*/  ISETP.NE.AND P4, PT, R9, R4, PT ;  /* 0x000000040900720c */ /* 0x000fe20003f85270 */
[----:B------:R-:W-:Y:S01]  /*0610*/  IMAD.SHL.U32 R9, R8, 0x4, RZ ;  /* 0x0000000408097824 */ /* 0x000fe200078e00ff */
[----:B------:R-:W-:Y:S01]  /*0620*/  LOP3.LUT R0, R0, 0xfffffffc, RZ, 0xc0, !PT ;  /* 0xfffffffc00007812 */ /* 0x000fe200078ec0ff */
[----:B-----5:R-:W-:Y:S01]  /*0630*/  @!UP0 ULEA UR6, UR7, UR6, 0x18 ;  /* 0x0000000607068291 */ /* 0x020fe2000f8ec03f */
[----:B------:R-:W-:Y:S02]  /*0640*/  VOTEU.ALL UP0, P0 ;  /* 0x00000000003f7886 */ /* 0x000fe40000000000 */
[----:B------:R-:W-:Y:S01]  /*0650*/  LOP3.LUT R13, R8, 0xc, R9, 0x78, !PT ;  /* 0x0000000c080d7812 */ /* 0x000fe200078e7809 */
[----:B------:R-:W-:Y:S01]  /*0660*/  IMAD.IADD R0, R3, 0x1, -R0 ;  /* 0x0000000103007824 */ /* 0x000fe200078e0a00 */
[----:B------:R-:W-:Y:S01]  /*0670*/  LOP3.LUT P0, RZ, R7, 0x7, RZ, 0xc0, !PT ;  /* 0x0000000707ff7812 */ /* 0x000fe2000780c0ff */
[----:B------:R-:W-:Y:S02]  /*0680*/  IMAD.MOV.U32 R7, RZ, RZ, 0x1 ;  /* 0x00000001ff077424 */ /* 0x000fe400078e00ff */
[----:B0-----:R-:W-:Y:S01]  /*0690*/  IMAD.MOV R14, RZ, RZ, -R10 ;  /* 0x000000ffff0e7224 */ /* 0x001fe200078e0a0a */
[----:B------:R-:W-:Y:S01]  /*06a0*/  ISETP.NE.AND P1, PT, R0, 0x3, PT ;  /* 0x000000030000780c */ /* 0x000fe20003f25270 */
[----:B------:R-:W-:Y:S01]  /*06b0*/  VIADD R10, R6, 0xffffffff ;  /* 0xffffffff060a7836 */ /* 0x000fe20000000000 */
[----:B------:R-:W-:Y:S01]  /*06c0*/  @P4 LEA.HI R8, R13, R13, RZ, 0x1 ;  /* 0x0000000d0d084211 */ /* 0x000fe200078f08ff */
[----:B--2---:R-:W-:Y:S01]  /*06d0*/  IMAD R9, R5, R14, R2 ;  /* 0x0000000e05097224 */ /* 0x004fe200078e0202 */
[----:B------:R-:W-:Y:S01]  /*06e0*/  ISETP.EQ.OR P1, PT, R0, RZ, !P1 ;  /* 0x000000ff0000720c */ /* 0x000fe20004f22670 */
[----:B------:R0:W-:Y:S01]  /*06f0*/  STL [R1+0x84], R13 ;  /* 0x0000840d01007387 */ /* 0x0001e20000100800 */
[----:B------:R-:W-:-:S03]  /*0700*/  @P4 SHF.R.S32.HI R8, RZ, 0x1, R8 ;  /* 0x00000001ff084819 */ /* 0x000fc60000011408 */
[----:B------:R-:W1:Y:S02]  /*0710*/  FENCE.VIEW.ASYNC.S ;  /* 0x00000000000073c6 */ /* 0x000e640000000000 */
[----:B-1----:R0:W1:Y:S01]  /*0720*/  @!UP0 SYNCS.EXCH.64 URZ, [UR6+0x50], UR4 ;  /* 0x00005004063f85b2 */ /* 0x0020620008000100 */
[----:B------:R-:W-:Y:S02]  /*0730*/  ISETP.LT.U32.AND P0, PT, R13, 0x2, !P0 ;  /* 0x000000020d00780c */ /* 0x000fe40004701070 */
[----:B------:R-:W-:Y:S02]  /*0740*/  @P4 ISETP.NE.AND P5, PT, R8, R9, PT ;  /* 0x000000090800420c */ /* 0x000fe40003fa5270 */
[----:B------:R-:W-:Y:S02]  /*0750*/  ISETP.EQ.AND P1, PT, R6, RZ, P1 ;  /* 0x000000ff0600720c */ /* 0x000fe40000f22270 */
[----:B------:R-:W-:Y:S02]  /*0760*/  SEL R8, RZ, 0x1, !P0 ;  /* 0x00000001ff087807 */ /* 0x000fe40004000000 */
[----:B------:R-:W-:-:S02]  /*0770*/  @P4 SEL R7, RZ, 0x1, P5 ;  /* 0x00000001ff074807 */ /* 0x000fc40002800000 */
[----:B------:R-:W-:Y:S02]  /*0780*/  ISETP.GE.U32.AND P6, PT, R10, 0x2, PT ;  /* 0x000000020a00780c */ /* 0x000fe40003fc6070 */
[----:B------:R-:W-:Y:S02]  /*0790*/  SEL R6, RZ, 0x1, !P1 ;  /* 0x00000001ff067807 */ /* 0x000fe40004800000 */
[----:B------:R-:W-:Y:S01]  /*07a0*/  LOP3.LUT R7, R7, R8, RZ, 0xc0, !PT ;  /* 0x0000000807077212 */ /* 0x000fe200078ec0ff */
[----:B------:R0:W2:Y:S01]  /*07b0*/  @!UP1 SYNCS.EXCH.64 URZ, [UR6+0x58], UR4 ;  /* 0x00005804063f95b2 */ /* 0x0000a20008000100 */
[----:B------:R-:W-:Y:S01]  /*07c0*/  SEL R6, R6, 0x2, P6 ;  /* 0x0000000206067807 */ /* 0x000fe20003000000 */
[----:B------:R-:W-:Y:S02]  /*07d0*/  NOP ;  /* 0x0000000000007918 */ /* 0x000fe40000000000 */
[----:B------:R0:W-:Y:S04]  /*07e0*/  STL [R1+0x80], R7 ;  /* 0x0000800701007387 */ /* 0x0001e80000100800 */
[----:B------:R0:W-:Y:S01]  /*07f0*/  STL [R1+0x88], R6 ;  /* 0x0000880601007387 */ /* 0x0001e20000100800 */
[----:B-1----:R-:W-:Y:S05]  /*0800*/  @!P2 BRA `(.L_x_3) ;  /* 0x000000000008a947 */ /* 0x002fea0003800000 */
[----:B--2-4-:R-:W-:Y:S01]  /*0810*/  UCGABAR_ARV ;  /* 0x00000000000079c7 */ /* 0x014fe20008000000 */
[----:B------:R-:W-:Y:S05]  /*0820*/  BRA `(.L_x_4) ;  /* 0x0000000000047947 */ /* 0x000fea0003800000 */
.L_x_3:
[----:B--2-4-:R-:W-:Y:S01]  /*0830*/  NOP ;  /* 0x0000000000007918 */ /* 0x014fe20000000000 */
.L_x_4:
[----:B0-----:R-:W0:Y:S01]  /*0840*/  LDC R6, c[0x0][0x65c] ;  /* 0x00019700ff067b82 */ /* 0x001e220000000800 */
[----:B------:R-:W-:Y:S01]  /*0850*/  IMAD.MOV.U32 R7, RZ, RZ, RZ ;  /* 0x000000ffff077224 */ /* 0x000fe200078e00ff */
[----:B------:R-:W-:Y:S02]  /*0860*/  LOP3.LUT R17, R17, 0xfffffff7, RZ, 0xc0, !PT ;  /* 0xfffffff711117812 */ /* 0x000fe400078ec0ff */
[----:B0-----:R-:W-:Y:S01]  /*0870*/  ISETP.NE.AND P1, PT, R6, 0x1, PT ;  /* 0x000000010600780c */ /* 0x001fe20003f25270 */
[----:B------:R-:W-:-:S12]  /*0880*/  IMAD.U32 R6, RZ, RZ, UR8 ;  /* 0x00000008ff067e24 */ /* 0x000fd8000f8e00ff */
[----:B------:R-:W0:Y:S01]  /*0890*/  @P1 LDC R9, c[0x0][0x10] ;  /* 0x00000400ff091b82 */ /* 0x000e220000000800 */
[----:B------:R-:W-:Y:S01]  /*08a0*/  @P1 IMAD.MOV.U32 R3, RZ, RZ, RZ ;  /* 0x000000ffff031224 */ /* 0x000fe200078e00ff */
[----:B------:R-:W-:Y:S01]  /*08b0*/  @P1 LOP3.LUT R17, R17, 0x8, RZ, 0xfc, !PT ;  /* 0x0000000811111812 */ /* 0x000fe200078efcff */
[----:B------:R-:W-:-:S05]  /*08c0*/  @P1 IMAD.MOV.U32 R13, RZ, RZ, RZ ;  /* 0x000000ffff0d1224 */ /* 0x000fca00078e00ff */
[----:B------:R-:W1:Y:S01]  /*08d0*/  @!P1 LDC R11, c[0x0][0xc] ;  /* 0x00000300ff0b9b82 */ /* 0x000e620000000800 */
[----:B0-----:R-:W-:-:S04]  /*08e0*/  @P1 IMAD.WIDE.U32 R8, R9, UR8, R2 ;  /* 0x0000000809081c25 */ /* 0x001fc8000f8e0002 */
[----:B------:R-:W-:Y:S02]  /*08f0*/  @P1 IMAD.MOV.U32 R15, RZ, RZ, R8 ;  /* 0x000000ffff0f1224 */ /* 0x000fe400078e0008 */
[----:B------:R-:W-:Y:S02]  /*0900*/  @P1 IMAD.IADD R23, R9, 0x1, R13 ;  /* 0x0000000109171824 */ /* 0x000fe400078e020d */
[----:B-1----:R-:W-:-:S04]  /*0910*/  @!P1 IMAD.WIDE.U32 R6, R2, R11, R6 ;  /* 0x0000000b02069225 */ /* 0x002fc800078e0006 */
[----:B------:R-:W-:Y:S02]  /*0920*/  @!P1 IMAD.MOV.U32 R15, RZ, RZ, R6 ;  /* 0x000000ffff0f9224 */ /* 0x000fe400078e0006 */
[----:B------:R-:W-:-:S03]  /*0930*/  @!P1 IMAD.MOV.U32 R23, RZ, RZ, R7 ;  /* 0x000000ffff179224 */ /* 0x000fc600078e0007 */
[----:B------:R0:W-:Y:S04]  /*0940*/  STL [R1+0x94], R15 ;  /* 0x0000940f01007387 */ /* 0x0001e80000100800 */
[----:B------:R0:W-:Y:S01]  /*0950*/  STL [R1+0x90], R23 ;  /* 0x0000901701007387 */ /* 0x0001e20000100800 */
[----:B------:R-:W-:Y:S05]  /*0960*/  @!P2 BRA `(.L_x_5) ;  /* 0x00000000000ca947 */ /* 0x000fea0003800000 */
[----:B------:R-:W-:Y:S01]  /*0970*/  UCGABAR_WAIT ;  /* 0x0000000000007dc7 */ /* 0x000fe20008000000 */
[----:B------:R-:W-:Y:S01]  /*0980*/  CCTL.IVALL ;  /* 0x00000000ff00798f */ /* 0x000fe20002000000 */
[----:B------:R-:W-:Y:S05]  /*0990*/  BRA `(.L_x_6) ;  /* 0x0000000000047947 */ /* 0x000fea0003800000 */
.L_x_5:
[----:B------:R-:W-:Y:S06]  /*09a0*/  BAR.SYNC.DEFER_BLOCKING 0x0 ;  /* 0x0000000000007b1d */ /* 0x000fec0000010000 */
.L_x_6:
[----:B------:R-:W-:Y:S05]  /*09b0*/  @!P3 BRA `(.L_x_7) ;  /* 0x0000014000f0b947 */ /* 0x000fea0003800000 */
[----:B------:R-:W-:-:S13]  /*09c0*/  ISETP.GT.U32.AND P0, PT, R10, 0x1, PT ;  /* 0x000000010a00780c */ /* 0x000fda0003f04070 */
[----:B------:R-:W-:Y:S05]  /*09d0*/  @P0 EXIT ;  /* 0x000000000000094d */ /* 0x000fea0003800000 */
[----:B------:R-:W-:Y:S01]  /*09e0*/  IMAD.MOV.U32 R6, RZ, RZ, -0x1 ;  /* 0xffffffffff067424 */ /* 0x000fe200078e00ff */
[----:B------:R-:W-:Y:S01]  /*09f0*/  ULDC.64 UR4, c[0x0][0x650] ;  /* 0x0001940000047ab9 */ /* 0x000fe20000000a00 */
[----:B------:R-:W-:Y:S01]  /*0a00*/  PRMT R0, RZ, 0x7610, R0 ;  /* 0x00007610ff007816 */ /* 0x000fe20000000000 */
[----:B------:R-:W-:Y:S01]  /*0a10*/  IMAD.MOV.U32 R18, RZ, RZ, -0x1 ;  /* 0xffffffffff127424 */ /* 0x000fe200078e00ff */
[----:B------:R-:W-:Y:S01]  /*0a20*/  ISETP.GE.U32.AND P0, PT, R15, UR4, PT ;  /* 0x000000040f007c0c */ /* 0x000fe2000bf06070 */
[----:B------:R1:W-:Y:S01]  /*0a30*/  STL [R1+0x8c], R6 ;  /* 0x00008c0601007387 */ /* 0x0003e20000100800 */
[----:B------:R-:W-:Y:S02]  /*0a40*/  MOV R22, 0xffffffff ;  /* 0xffffffff00167802 */ /* 0x000fe40000000f00 */
[----:B------:R-:W-:-:S13]  /*0a50*/  ISETP.GE.U32.AND.EX P0, PT, R23, UR5, PT, P0 ;  /* 0x0000000517007c0c */ /* 0x000fda000bf06100 */
[----:B-1----:R-:W-:Y:S05]  /*0a60*/  @P0 BRA `(.L_x_8) ;  /* 0x0000000400340947 */ /* 0x002fea0003800000 */
[----:B------:R-:W1:Y:S01]  /*0a70*/  LDC.64 R18, c[0x0][0x628] ;  /* 0x00018a00ff127b82 */ /* 0x000e620000000a00 */
[----:B------:R-:W-:Y:S02]  /*0a80*/  IMAD.MOV.U32 R6, RZ, RZ, R15 ;  /* 0x000000ffff067224 */ /* 0x000fe400078e000f */
[----:B------:R-:W-:-:S05]  /*0a90*/  IMAD.MOV.U32 R7, RZ, RZ, R23 ;  /* 0x000000ffff077224 */ /* 0x000fca00078e0017 */
[----:B------:R-:W2:Y:S08]  /*0aa0*/  LDC R0, c[0x0][0x630] ;  /* 0x00018c00ff007b82 */ /* 0x000eb00000000800 */
[----:B------:R-:W3:Y:S01]  /*0ab0*/  LDC.64 R20, c[0x0][0x620] ;  /* 0x00018800ff147b82 */ /* 0x000ee20000000a00 */
[----:B-1----:R-:W-:-:S04]  /*0ac0*/  ISETP.NE.U32.AND P0, PT, R18, RZ, PT ;  /* 0x000000ff1200720c */ /* 0x002fc80003f05070 */
[----:B------:R-:W-:-:S13]  /*0ad0*/  ISETP.NE.AND.EX P0, PT, R19, RZ, PT, P0 ;  /* 0x000000ff1300720c */ /* 0x000fda0003f05300 */
[----:B--23--:R-:W-:Y:S05]  /*0ae0*/  @!P0 BRA `(.L_x_9) ;  /* 0x0000000000288947 */ /* 0x00cfea0003800000 */
[----:B------:R-:W1:Y:S02]  /*0af0*/  LDC R11, c[0x0][0x634] ;  /* 0x00018d00ff0b7b82 */ /* 0x000e640000000800 */
[----:B-1----:R-:W-:-:S05]  /*0b00*/  IADD3 R11, P0, R15, R11, RZ ;  /* 0x0000000b0f0b7210 */ /* 0x002fca0007f1e0ff */
[----:B------:R-:W-:-:S04]  /*0b10*/  IMAD.X R13, RZ, RZ, R23, P0 ;  /* 0x000000ffff0d7224 */ /* 0x000fc800000e0617 */
[----:B------:R-:W-:-:S04]  /*0b20*/  IMAD.WIDE.U32 R6, R13, R18, RZ ;  /* 0x000000120d067225 */ /* 0x000fc800078e00ff */
[----:B------:R-:W-:-:S04]  /*0b30*/  IMAD.WIDE.U32 R8, P0, R11, R19, R6 ;  /* 0x000000130b087225 */ /* 0x000fc80007800006 */
[----:B------:R-:W-:-:S04]  /*0b40*/  IMAD.WIDE.U32 R6, R11, R18, RZ ;  /* 0x000000120b067225 */ /* 0x000fc800078e00ff */
[----:B------:R-:W-:Y:S01]  /*0b50*/  IMAD.X R11, RZ, RZ, RZ, P0 ;  /* 0x000000ffff0b7224 */ /* 0x000fe200000e06ff */
[----:B------:R-:W-:Y:S01]  /*0b60*/  IADD3 RZ, P0, R7, R8, RZ ;  /* 0x0000000807ff7210 */ /* 0x000fe20007f1e0ff */
[----:B------:R-:W-:-:S04]  /*0b70*/  IMAD.MOV.U32 R10, RZ, RZ, R9 ;  /* 0x000000ffff0a7224 */ /* 0x000fc800078e0009 */
[----:B------:R-:W-:-:S08]  /*0b80*/  IMAD.WIDE.U32.X R6, R13, R19, R10, P0 ;  /* 0x000000130d067225 */ /* 0x000fd000000e040a */
.L_x_9:
[-CC-:B------:R-:W-:Y:S01]  /*0b90*/  SHF.R.U64 R24, R6, R0.reuse, R7.reuse ;  /* 0x0000000006187219 */ /* 0x180fe20000001207 */
[----:B------:R-:W1:Y:S01]  /*0ba0*/  LDC.64 R18, c[0x0][0x640] ;  /* 0x00019000ff127b82 */ /* 0x000e620000000a00 */
[----:B------:R-:W-:Y:S01]  /*0bb0*/  SHF.R.U32.HI R0, RZ, R0, R7 ;  /* 0x00000000ff007219 */ /* 0x000fe20000011607 */
[----:B------:R-:W-:Y:S01]  /*0bc0*/  IMAD.MOV.U32 R6, RZ, RZ, R15 ;  /* 0x000000ffff067224 */ /* 0x000fe200078e000f */
[----:B------:R-:W-:Y:S01]  /*0bd0*/  IADD3 R3, P0, RZ, -R24, RZ ;  /* 0x80000018ff037210 */ /* 0x000fe20007f1e0ff */
[----:B------:R-:W-:-:S04]  /*0be0*/  IMAD R25, R5, R14, R2 ;  /* 0x0000000e05197224 */ /* 0x000fc800078e0202 */
[----:B------:R-:W2:Y:S01]  /*0bf0*/  LDC R8, c[0x0][0x618] ;  /* 0x00018600ff087b82 */ /* 0x000ea20000000800 */
[----:B------:R-:W-:-:S04]  /*0c00*/  IMAD.X R7, RZ, RZ, ~R0, P0 ;  /* 0x000000ffff077224 */ /* 0x000fc800000e0e00 */
[-C--:B------:R-:W-:Y:S02]  /*0c10*/  IMAD R0, R7, R20.reuse, RZ ;  /* 0x0000001407007224 */ /* 0x080fe400078e02ff */
[----:B------:R-:W-:Y:S01]  /*0c20*/  IMAD.MOV.U32 R7, RZ, RZ, R23 ;  /* 0x000000ffff077224 */ /* 0x000fe200078e0017 */
[----:B------:R-:W3:Y:S01]  /*0c30*/  LDC R12, c[0x0][0x608] ;  /* 0x00018200ff0c7b82 */ /* 0x000ee20000000800 */
[----:B0-----:R-:W-:Y:S02]  /*0c40*/  IMAD.MOV.U32 R23, RZ, RZ, 0x1 ;  /* 0x00000001ff177424 */ /* 0x001fe400078e00ff */
[----:B------:R-:W-:-:S04]  /*0c50*/  IMAD.WIDE.U32 R6, R3, R20, R6 ;  /* 0x0000001403067225 */ /* 0x000fc800078e0006 */
[----:B------:R-:W-:Y:S01]  /*0c60*/  IMAD R3, R3, R21, R0 ;  /* 0x0000001503037224 */ /* 0x000fe200078e0200 */
[----:B------:R-:W0:Y:S01]  /*0c70*/  LDC R16, c[0x0][0x658] ;  /* 0x00019600ff107b82 */ /* 0x000e220000000800 */
[----:B-1----:R-:W-:Y:S02]  /*0c80*/  ISETP.NE.U32.AND P0, PT, R18, RZ, PT ;  /* 0x000000ff1200720c */ /* 0x002fe40003f05070 */
[----:B------:R-:W-:Y:S02]  /*0c90*/  IMAD.IADD R3, R7, 0x1, R3 ;  /* 0x0000000107037824 */ /* 0x000fe400078e0203 */
[----:B------:R-:W-:Y:S01]  /*0ca0*/  ISETP.NE.AND.EX P0, PT, R19, RZ, PT, P0 ;  /* 0x000000ff1300720c */ /* 0x000fe20003f05300 */
[----:B------:R-:W-:Y:S02]  /*0cb0*/  IMAD.MOV.U32 R7, RZ, RZ, -0x1 ;  /* 0xffffffffff077424 */ /* 0x000fe400078e00ff */
[----:B------:R-:W1:Y:S01]  /*0cc0*/  LDC R13, c[0x0][0x600] ;  /* 0x00018000ff0d7b82 */ /* 0x000e620000000800 */
[----:B--2---:R-:W-:-:S02]  /*0cd0*/  SHF.R.U64 R10, R6, R8, R3 ;  /* 0x00000008060a7219 */ /* 0x004fc40000001203 */
[----:B------:R-:W-:-:S05]  /*0ce0*/  SHF.R.U32.HI R3, RZ, R8, R3 ;  /* 0x00000008ff037219 */ /* 0x000fca0000011603 */
[----:B------:R-:W2:Y:S01]  /*0cf0*/  LDC R15, c[0x0][0x648] ;  /* 0x00019200ff0f7b82 */ /* 0x000ea20000000800 */
[-CC-:B---3--:R-:W-:Y:S02]  /*0d00*/  SHF.R.U64 R22, R10, R12.reuse, R3.reuse ;  /* 0x0000000c0a167219 */ /* 0x188fe40000001203 */
[----:B------:R-:W-:-:S05]  /*0d10*/  SHF.R.U32.HI R3, RZ, R12, R3 ;  /* 0x0000000cff037219 */ /* 0x000fca0000011603 */
[----:B------:R-:W3:Y:S01]  /*0d20*/  LDC R21, c[0x0][0x638] ;  /* 0x00018e00ff157b82 */ /* 0x000ee20000000800 */
[-CC-:B0-----:R-:W-:Y:S02]  /*0d30*/  SHF.R.U64 R12, R22, R16.reuse, R3.reuse ;  /* 0x00000010160c7219 */ /* 0x181fe40000001203 */
[-C--:B------:R-:W-:Y:S02]  /*0d40*/  SHF.L.U32 R0, R7, R16.reuse, RZ ;  /* 0x0000001007007219 */ /* 0x080fe400000006ff */
[----:B------:R-:W-:Y:S01]  /*0d50*/  SHF.R.U32.HI R3, RZ, R16, R3 ;  /* 0x00000010ff037219 */ /* 0x000fe20000011603 */
[----:B------:R-:W-:Y:S01]  /*0d60*/  IMAD.MOV.U32 R2, RZ, RZ, R12 ;  /* 0x000000ffff027224 */ /* 0x000fe200078e000c */
[----:B------:R-:W-:Y:S01]  /*0d70*/  LOP3.LUT R5, RZ, R0, RZ, 0x33, !PT ;  /* 0x00000000ff057212 */ /* 0x000fe200078e33ff */
[----:B------:R-:W0:Y:S01]  /*0d80*/  LDC R20, c[0x0][0x610] ;  /* 0x00018400ff147b82 */ /* 0x000e220000000800 */
[----:B------:R-:W-:Y:S05]  /*0d90*/  @!P0 BRA `(.L_x_10) ;  /* 0x0000000000288947 */ /* 0x000fea0003800000 */
[----:B------:R-:W4:Y:S02]  /*0da0*/  LDC R9, c[0x0][0x64c] ;  /* 0x00019300ff097b82 */ /* 0x000f240000000800 */
[----:B----4-:R-:W-:-:S05]  /*0db0*/  IADD3 R9, P0, R12, R9, RZ ;  /* 0x000000090c097210 */ /* 0x010fca0007f1e0ff */
        /* <DEDUP_REMOVED lines=8> */
.L_x_10:
[----:B------:R4:W-:Y:S01]  /*0e40*/  STL [R1+0x8c], R24 ;  /* 0x00008c1801007387 */ /* 0x0009e20000100800 */
[----:B--2---:R-:W-:Y:S01]  /*0e50*/  SHF.R.U64 R2, R2, R15, R3 ;  /* 0x0000000f02027219 */ /* 0x004fe20000001203 */
[----:B-1----:R-:W-:Y:S01]  /*0e60*/  VIADD R3, R13, 0xffffffff ;  /* 0xffffffff0d037836 */ /* 0x002fe20000000000 */
[----:B------:R-:W-:Y:S02]  /*0e70*/  SHF.L.U32 R0, R23, R16, RZ ;  /* 0x0000001017007219 */ /* 0x000fe400000006ff */
[----:B------:R-:W-:Y:S01]  /*0e80*/  LOP3.LUT R5, R22, R5, RZ, 0xc0, !PT ;  /* 0x0000000516057212 */ /* 0x000fe200078ec0ff */
[----:B------:R-:W-:Y:S01]  /*0e90*/  IMAD.MOV R6, RZ, RZ, -R2 ;  /* 0x000000ffff067224 */ /* 0x000fe200078e0a02 */
[----:B------:R-:W-:Y:S02]  /*0ea0*/  SEL R4, R4, R25, !P1 ;  /* 0x0000001904047207 */ /* 0x000fe40004800000 */
[----:B------:R-:W-:Y:S01]  /*0eb0*/  LOP3.LUT R3, R10, R3, RZ, 0xc0, !PT ;  /* 0x000000030a037212 */ /* 0x000fe200078ec0ff */
[----:B------:R-:W-:-:S02]  /*0ec0*/  IMAD R5, R0, R2, R5 ;  /* 0x0000000200057224 */ /* 0x000fc400078e0205 */
[----:B---3--:R-:W-:Y:S02]  /*0ed0*/  IMAD R0, R6, R21, R12 ;  /* 0x0000001506007224 */ /* 0x008fe400078e020c */
[----:B0-----:R-:W-:Y:S02]  /*0ee0*/  IMAD R4, R5, R20, R4 ;  /* 0x0000001405047224 */ /* 0x001fe400078e0204 */
[----:B------:R-:W-:Y:S02]  /*0ef0*/  IMAD.MOV.U32 R2, RZ, RZ, 0x1 ;  /* 0x00000001ff027424 */ /* 0x000fe400078e00ff */
[----:B------:R-:W-:-:S03]  /*0f00*/  IMAD R3, R0, R13, R3 ;  /* 0x0000000d00037224 */ /* 0x000fc600078e0203 */
[----:B------:R-:W-:Y:S02]  /*0f10*/  PRMT R0, R2, 0x7610, R0 ;  /* 0x0000761002007816 */ /* 0x000fe40000000000 */
[----:B------:R-:W-:Y:S02]  /*0f20*/  SEL R22, R3, R4, !P1 ;  /* 0x0000000403167207 */ /* 0x000fe40004800000 */
[----:B----4-:R-:W-:-:S07]  /*0f30*/  SEL R18, R4, R3, !P1 ;  /* 0x0000000304127207 */ /* 0x010fce0004800000 */
.L_x_8:
[----:B------:R-:W-:-:S08]  /*0f40*/  NOP ;  /* 0x0000000000007918 */ /* 0x000fd00000000000 */
[----:B------:R-:W1:Y:S02]  /*0f50*/  USETMAXREG.TRY_ALLOC.CTAPOOL UP0, 0xe8 ;  /* 0x000000e8000079c8 */ /* 0x000e640008000600 */
[----:B-1----:R-:W-:-:S13]  /*0f60*/  PLOP3.LUT P0, PT, PT, PT, UP0, 0x80, 0x0 ;  /* 0x000000000000781c */ /* 0x002fda0003f0f008 */
[----:B------:R-:W-:Y:S05]  /*0f70*/  @!P0 BRA `(.L_x_8) ;  /* 0xfffffffc00f08947 */ /* 0x000fea000383ffff */
[----:B------:R-:W-:Y:S01]  /*0f80*/  ULDC.64 UR4, c[0x0][0x598] ;  /* 0x0001660000047ab9 */ /* 0x000fe20000000a00 */
[----:B------:R-:W-:Y:S01]  /*0f90*/  ULDC.64 UR48, c[0x0][0x208] ;  /* 0x0000820000307ab9 */ /* 0x000fe20000000a00 */
[----:B------:R-:W-:-:S04]  /*0fa0*/  ISETP.NE.U32.AND P0, PT, RZ, UR4, PT ;  /* 0x00000004ff007c0c */ /* 0x000fc8000bf05070 */
[----:B------:R-:W-:-:S13]  /*0fb0*/  ISETP.NE.AND.EX P0, PT, RZ, UR5, PT, P0 ;  /* 0x00000005ff007c0c */ /* 0x000fda000bf05300 */
[----:B------:R-:W-:Y:S05]  /*0fc0*/  @!P0 BRA `(.L_x_11) ;  /* 0x00000000001c8947 */ /* 0x000fea0003800000 */
[----:B------:R-:W1:Y:S02]  /*0fd0*/  LDC.64 R2, c[0x0][0x598] ;  /* 0x00016600ff027b82 */ /* 0x000e640000000a00 */
[----:B-1----:R-:W2:Y:S02]  /*0fe0*/  LDG.E.64 R2, desc[UR48][R2.64] ;  /* 0x0000003002027981 */ /* 0x002ea4000c1e1b00 */
[----:B--2---:R-:W-:-:S04]  /*0ff0*/  ISETP.NE.U32.AND P0, PT, R2, RZ, PT ;  /* 0x000000ff0200720c */ /* 0x004fc80003f05070 */
[----:B------:R-:W-:-:S13]  /*1000*/  ISETP.NE.AND.EX P0, PT, R3, RZ, PT, P0 ;  /* 0x000000ff0300720c */ /* 0x000fda0003f05300 */
[----:B------:R-:W-:Y:S05]  /*1010*/  @!P0 BRA `(.L_x_11) ;  /* 0x0000000000088947 */ /* 0x000fea0003800000 */
[----:B------:R1:W5:Y:S01]  /*1020*/  LD.E R2, desc[UR48][R2.64] ;  /* 0x0000003002027980 */ /* 0x000362000c101900 */
[----:B------:R-:W-:Y:S05]  /*1030*/  BRA `(.L_x_12) ;  /* 0x0000000000247947 */ /* 0x000fea0003800000 */
.L_x_11:
[----:B------:R-:W-:Y:S02]  /*1040*/  ULDC.64 UR4, c[0x0][0x588] ;  /* 0x0001620000047ab9 */ /* 0x000fe40000000a00 */
[----:B------:R-:W-:-:S04]  /*1050*/  ISETP.NE.U32.AND P0, PT, RZ, UR4, PT ;  /* 0x00000004ff007c0c */ /* 0x000fc8000bf05070 */
[----:B------:R-:W-:-:S13]  /*1060*/  ISETP.NE.AND.EX P0, PT, RZ, UR5, PT, P0 ;  /* 0x00000005ff007c0c */ /* 0x000fda000bf05300 */
[----:B------:R-:W-:Y:S05]  /*1070*/  @!P0 BRA `(.L_x_13) ;  /* 0x00000000000c8947 */ /* 0x000fea0003800000 */
[----:B------:R-:W1:Y:S02]  /*1080*/  LDC.64 R2, c[0x0][0x588] ;  /* 0x00016200ff027b82 */ /* 0x000e640000000a00 */
[----:B-1----:R2:W5:Y:S01]  /*1090*/  LDG.E R2, desc[UR48][R2.64] ;  /* 0x0000003002027981 */ /* 0x002562000c1e1900 */
[----:B------:R-:W-:Y:S05]  /*10a0*/  BRA `(.L_x_12) ;  /* 0x0000000000087947 */ /* 0x000fea0003800000 */
.L_x_13:
[----:B------:R-:W-:Y:S02]  /*10b0*/  ULDC UR4, c[0x0][0x580] ;  /* 0x0001600000047ab9 */ /* 0x000fe40000000800 */
[----:B------:R-:W-:-:S07]  /*10c0*/  IMAD.U32 R2, RZ, RZ, UR4 ;  /* 0x00000004ff027e24 */ /* 0x000fce000f8e00ff */
.L_x_12:
[----:B------:R-:W-:Y:S02]  /*10d0*/  ULDC.64 UR4, c[0x0][0x5a0] ;  /* 0x0001680000047ab9 */ /* 0x000fe40000000a00 */
[----:B------:R-:W-:-:S04]  /*10e0*/  ISETP.NE.U32.AND P0, PT, RZ, UR4, PT ;  /* 0x00000004ff007c0c */ /* 0x000fc8000bf05070 */
[----:B------:R-:W-:-:S13]  /*10f0*/  ISETP.NE.AND.EX P0, PT, RZ, UR5, PT, P0 ;  /* 0x00000005ff007c0c */ /* 0x000fda000bf05300 */
[----:B------:R-:W-:Y:S05]  /*1100*/  @!P0 BRA `(.L_x_14) ;  /* 0x00000000001c8947 */ /* 0x000fea0003800000 */
[----:B------:R-:W3:Y:S02]  /*1110*/  LDC.64 R4, c[0x0][0x5a0] ;  /* 0x00016800ff047b82 */ /* 0x000ee40000000a00 */
[----:B---3--:R-:W3:Y:S02]  /*1120*/  LDG.E.64 R4, desc[UR48][R4.64] ;  /* 0x0000003004047981 */ /* 0x008ee4000c1e1b00 */
[----:B---3--:R-:W-:-:S04]  /*1130*/  ISETP.NE.U32.AND P0, PT, R4, RZ, PT ;  /* 0x000000ff0400720c */ /* 0x008fc80003f05070 */
[----:B------:R-:W-:-:S13]  /*1140*/  ISETP.NE.AND.EX P0, PT, R5, RZ, PT, P0 ;  /* 0x000000ff0500720c */ /* 0x000fda0003f05300 */
[----:B------:R-:W-:Y:S05]  /*1150*/  @!P0 BRA `(.L_x_14) ;  /* 0x0000000000088947 */ /* 0x000fea0003800000 */
[----:B------:R3:W5:Y:S01]  /*1160*/  LD.E R16, desc[UR48][R4.64] ;  /* 0x0000003004107980 */ /* 0x000762000c101900 */
[----:B------:R-:W-:Y:S05]  /*1170*/  BRA `(.L_x_15) ;  /* 0x0000000000247947 */ /* 0x000fea0003800000 */
.L_x_14:
[----:B------:R-:W-:Y:S02]  /*1180*/  ULDC.64 UR4, c[0x0][0x590] ;  /* 0x0001640000047ab9 */ /* 0x000fe40000000a00 */
[----:B------:R-:W-:-:S04]  /*1190*/  ISETP.NE.U32.AND P0, PT, RZ, UR4, PT ;  /* 0x00000004ff007c0c */ /* 0x000fc8000bf05070 */
[----:B------:R-:W-:-:S13]  /*11a0*/  ISETP.NE.AND.EX P0, PT, RZ, UR5, PT, P0 ;  /* 0x00000005ff007c0c */ /* 0x000fda000bf05300 */
[----:B------:R-:W-:Y:S05]  /*11b0*/  @!P0 BRA `(.L_x_16) ;  /* 0x00000000000c8947 */ /* 0x000fea0003800000 */
[----:B------:R-:W3:Y:S02]  /*11c0*/  LDC.64 R4, c[0x0][0x590] ;  /* 0x00016400ff047b82 */ /* 0x000ee40000000a00 */
[----:B---3--:R4:W5:Y:S01]  /*11d0*/  LDG.E R16, desc[UR48][R4.64] ;  /* 0x0000003004107981 */ /* 0x008962000c1e1900 */
[----:B------:R-:W-:Y:S05]  /*11e0*/  BRA `(.L_x_15) ;  /* 0x0000000000087947 */ /* 0x000fea0003800000 */
.L_x_16:
[----:B------:R-:W-:Y:S02]  /*11f0*/  ULDC UR4, c[0x0][0x584] ;  /* 0x0001610000047ab9 */ /* 0x000fe40000000800 */
[----:B------:R-:W-:-:S07]  /*1200*/  MOV R16, UR4 ;  /* 0x0000000400107c02 */ /* 0x000fce0008000f00 */
.L_x_15:
[----:B------:R-:W-:-:S13]  /*1210*/  LOP3.LUT P0, RZ, R0, 0xff, RZ, 0xc0, !PT ;  /* 0x000000ff00ff7812 */ /* 0x000fda000780c0ff */
[----:B------:R-:W-:Y:S05]  /*1220*/  @!P0 EXIT ;  /* 0x000000000000894d */ /* 0x000fea0003800000 */
[----:B------:R-:W-:Y:S01]  /*1230*/  ULDC UR4, c[0x0][0x28c] ;  /* 0x0000a30000047ab9 */ /* 0x000fe20000000800 */
[----:B------:R-:W-:Y:S01]  /*1240*/  UMOV UR36, URZ ;  /* 0x0000003f00247c82 */ /* 0x000fe20008000000 */
[----:B------:R-:W-:Y:S01]  /*1250*/  UIADD3 UR4, UR4, 0x3f, URZ ;  /* 0x0000003f04047890 */ /* 0x000fe2000fffe03f */
[----:B------:R-:W-:-:S03]  /*1260*/  UMOV UR37, URZ ;  /* 0x0000003f00257c82 */ /* 0x000fc60008000000 */
[----:B------:R-:W-:-:S04]  /*1270*/  USHF.R.S32.HI UR5, URZ, 0x1f, UR4 ;  /* 0x0000001f3f057899 */ /* 0x000fc80008011404 */
[----:B------:R-:W-:-:S04]  /*1280*/  ULEA.HI UR5, UR5, UR4, URZ, 0x6 ;  /* 0x0000000405057291 */ /* 0x000fc8000f8f303f */
[----:B------:R-:W-:-:S12]  /*1290*/  USHF.R.S32.HI UR38, URZ, 0x6, UR5 ;  /* 0x000000063f267899 */ /* 0x000fd80008011405 */
.L_x_480:
[----:B0-----:R-:W0:Y:S01]  /*12a0*/  S2R R0, SR_TID.X ;  /* 0x0000000000007919 */ /* 0x001e220000002100 */
[----:B-1----:R-:W1:Y:S01]  /*12b0*/  S2UR UR6, SR_CgaCtaId ;  /* 0x00000000000679c3 */ /* 0x002e620000008800 */
[----:B------:R-:W-:Y:S02]  /*12c0*/  UMOV UR39, 0x400 ;  /* 0x0000040000277882 */ /* 0x000fe40000000000 */
[----:B-1----:R-:W-:Y:S01]  /*12d0*/  ULEA UR39, UR6, UR39, 0x18 ;  /* 0x0000002706277291 */ /* 0x002fe2000f8ec03f */
[----:B0-----:R-:W-:-:S04]  /*12e0*/  LOP3.LUT R0, R0, 0x80, RZ, 0xc0, !PT ;  /* 0x0000008000007812 */ /* 0x001fc800078ec0ff */
[----:B------:R-:W-:-:S06]  /*12f0*/  SHF.R.U32.HI R0, RZ, 0x7, R0 ;  /* 0x00000007ff007819 */ /* 0x000fcc0000011600 */
[----:B------:R-:W0:Y:S02]  /*1300*/  SHFL.IDX PT, R0, R0, RZ, 0x1f ;  /* 0x00001fff00007589 */ /* 0x000e2400000e0000 */
[----:B0-----:R-:W-:-:S13]  /*1310*/  R2UR UR4, R0 ;  /* 0x00000000000472ca */ /* 0x001fda00000e0000 */
[----:B------:R-:W-:-:S04]  /*1320*/  ULEA.HI UR5, UR4, UR4, URZ, 0x1 ;  /* 0x0000000404057291 */ /* 0x000fc8000f8f083f */
[----:B------:R-:W-:-:S04]  /*1330*/  ULOP3.LUT UR5, UR5, 0x7fffe, URZ, 0xc0, !UPT ;  /* 0x0007fffe05057892 */ /* 0x000fc8000f8ec03f */
[----:B------:R-:W-:-:S03]  /*1340*/  UIADD3 UR5, UR4, -UR5, URZ ;  /* 0x8000000504057290 */ /* 0x000fc6000fffe03f */
[----:B------:R-:W-:Y:S01]  /*1350*/  ULDC UR4, c[0x0][0x28c] ;  /* 0x0000a30000047ab9 */ /* 0x000fe20000000800 */
[----:B------:R-:W-:Y:S01]  /*1360*/  ULEA UR5, UR5, UR39, 0xd ;  /* 0x0000002705057291 */ /* 0x000fe2000f8e683f */
[----:B------:R-:W-:-:S03]  /*1370*/  ISETP.LT.AND P0, PT, RZ, UR4, PT ;  /* 0x00000004ff007c0c */ /* 0x000fc6000bf01270 */
[----:B------:R-:W-:-:S04]  /*1380*/  UIADD3 UR5, UR5, 0x100, URZ ;  /* 0x0000010005057890 */ /* 0x000fc8000fffe03f */
[----:B------:R-:W-:-:S04]  /*1390*/  USHF.R.U32.HI UR5, URZ, 0x4, UR5 ;  /* 0x000000043f057899 */ /* 0x000fc80008011605 */
[----:B------:R-:W-:Y:S02]  /*13a0*/  ULOP3.LUT UR40, UR5, 0x3fff, URZ, 0xc0, !UPT ;  /* 0x00003fff05287892 */ /* 0x000fe4000f8ec03f */
[----:B--234-:R-:W-:Y:S10]  /*13b0*/  @P0 BRA `(.L_x_17) ;  /* 0x0000000000400947 */ /* 0x01cff40003800000 */
[----:B------:R-:W-:Y:S01]  /*13c0*/  MOV R0, 0x0 ;  /* 0x0000000000007802 */ /* 0x000fe20000000f00 */
[----:B------:R-:W-:Y:S01]  /*13d0*/  ULDC.64 UR4, c[0x4][0x68] ;  /* 0x01001a0000047ab9 */ /* 0x000fe20000000a00 */
[----:B------:R-:W-:Y:S01]  /*13e0*/  ULDC.64 UR6, c[0x4][0x8] ;  /* 0x0100020000067ab9 */ /* 0x000fe20000000a00 */
[----:B---34-:R-:W-:Y:S01]  /*13f0*/  IMAD.U32 R4, RZ, RZ, UR4 ;  /* 0x00000004ff047e24 */ /* 0x018fe2000f8e00ff */
[----:B------:R0:W1:Y:S01]  /*1400*/  LDC.64 R14, c[0x4][R0] ;  /* 0x01000000000e7b82 */ /* 0x0000620000000a00 */
[----:B------:R-:W-:Y:S01]  /*1410*/  IMAD.U32 R5, RZ, RZ, UR5 ;  /* 0x00000005ff057e24 */ /* 0x000fe2000f8e00ff */
[----:B------:R-:W-:Y:S01]  /*1420*/  ULDC.64 UR4, c[0x4][0x70] ;  /* 0x01001c0000047ab9 */ /* 0x000fe20000000a00 */
[----:B------:R-:W-:Y:S02]  /*1430*/  IMAD.U32 R10, RZ, RZ, UR6 ;  /* 0x00000006ff0a7e24 */ /* 0x000fe4000f8e00ff */
[----:B------:R-:W-:Y:S02]  /*1440*/  IMAD.U32 R6, RZ, RZ, UR4 ;  /* 0x00000004ff067e24 */ /* 0x000fe4000f8e00ff */
[----:B------:R-:W-:-:S02]  /*1450*/  IMAD.U32 R7, RZ, RZ, UR5 ;  /* 0x00000005ff077e24 */ /* 0x000fc4000f8e00ff */
[----:B------:R-:W-:Y:S02]  /*1460*/  IMAD.U32 R11, RZ, RZ, UR7 ;  /* 0x00000007ff0b7e24 */ /* 0x000fe4000f8e00ff */
[----:B------:R-:W-:Y:S02]  /*1470*/  IMAD.MOV.U32 R8, RZ, RZ, 0x1e1 ;  /* 0x000001e1ff087424 */ /* 0x000fe400078e00ff */
[----:B------:R-:W-:Y:S02]  /*1480*/  IMAD.MOV.U32 R12, RZ, RZ, 0x1 ;  /* 0x00000001ff0c7424 */ /* 0x000fe400078e00ff */
[----:B0-----:R-:W-:-:S07]  /*1490*/  IMAD.MOV.U32 R13, RZ, RZ, RZ ;  /* 0x000000ffff0d7224 */ /* 0x001fce00078e00ff */
[----:B------:R-:W-:-:S07]  /*14a0*/  LEPC R20, `(.L_x_17) ;  /* 0x000000001014794e */ /* 0x000fce0000000000 */
[----:B-12--5:R-:W-:Y:S05]  /*14b0*/  CALL.ABS.NOINC R14 ;  /* 0x000000000e007343 */ /* 0x026fea0003c00000 */
.L_x_17:
[----:B------:R-:W2:Y:S02]  /*14c0*/  LDL R19, [R1+0x88] ;  /* 0x0000880001137983 */ /* 0x000ea40000100800 */
[----:B--2---:R-:W-:-:S04]  /*14d0*/  LOP3.LUT R0, R19, 0x1, RZ, 0xfc, !PT ;  /* 0x0000000113007812 */ /* 0x004fc800078efcff */
[----:B------:R-:W-:-:S13]  /*14e0*/  ISETP.NE.AND P0, PT, R0, 0x3, PT ;  /* 0x000000030000780c */ /* 0x000fda0003f05270 */
[----:B------:R-:W-:Y:S05]  /*14f0*/  @!P0 BRA `(.L_x_18) ;  /* 0x0000000000048947 */ /* 0x000fea0003800000 */
[----:B------:R-:W-:Y:S01]  /*1500*/  BPT.TRAP 0x1 ;  /* 0x000000040000795c */ /* 0x000fe20000300000 */
.L_x_18:
[----:B------:R-:W-:Y:S02]  /*1510*/  IMAD.U32 R3, RZ, RZ, UR37 ;  /* 0x00000025ff037e24 */ /* 0x000fe4000f8e00ff */
[----:B------:R-:W-:-:S03]  /*1520*/  IMAD.U32 R0, RZ, RZ, UR36 ;  /* 0x00000024ff007e24 */ /* 0x000fc6000f8e00ff */
[----:B------:R-:W-:Y:S02]  /*1530*/  LEA R3, R3, UR39, 0x3 ;  /* 0x0000002703037c11 */ /* 0x000fe4000f8e18ff */
[----:B------:R-:W-:-:S04]  /*1540*/  SHF.L.U32 R0, R0, 0x1f, RZ ;  /* 0x0000001f00007819 */ /* 0x000fc800000006ff */
[----:B------:R0:W1:Y:S01]  /*1550*/  SYNCS.PHASECHK.TRANS64.TRYWAIT P1, [R3+URZ], R0 ;  /* 0x00000000030075a7 */ /* 0x000062000802017f */
[----:B------:R-:W-:Y:S05]  /*1560*/  @!P0 BRA `(.L_x_19) ;  /* 0x0000000000048947 */ /* 0x000fea0003800000 */
[----:B------:R-:W-:Y:S01]  /*1570*/  BPT.TRAP 0x1 ;  /* 0x000000040000795c */ /* 0x000fe20000300000 */
.L_x_19:
[----:B-1----:R-:W-:Y:S05]  /*1580*/  @P1 BRA `(.L_x_20) ;  /* 0x0000000000081947 */ /* 0x002fea0003800000 */
[----:B------:R-:W1:Y:S02]  /*1590*/  SYNCS.PHASECHK.TRANS64.TRYWAIT P1, [R3+URZ], R0 ;  /* 0x00000000030075a7 */ /* 0x000e64000802017f */
[----:B-1----:R-:W-:Y:S05]  /*15a0*/  @!P1 BRA `(.L_x_21) ;  /* 0x0000014c00949947 */ /* 0x002fea0003800000 */
.L_x_20:
[----:B------:R-:W-:-:S04]  /*15b0*/  UISETP.LT.AND UP0, UPT, UR38, 0x1, UPT ;  /* 0x000000012600788c */ /* 0x000fc8000bf01270 */
[----:B------:R-:W-:-:S06]  /*15c0*/  USEL UR4, UR38, 0x1, UP0 ;  /* 0x0000000126047887 */ /* 0x000fcc0008000000 */
[----:B------:R-:W-:Y:S01]  /*15d0*/  IMAD.U32 R6, RZ, RZ, UR4 ;  /* 0x00000004ff067e24 */ /* 0x000fe2000f8e00ff */
[----:B------:R-:W-:Y:S05]  /*15e0*/  WARPSYNC.ALL ;  /* 0x0000000000007948 */ /* 0x000fea0003800000 */
[----:B------:R-:W-:-:S04]  /*15f0*/  IADD3 R6, -R6, UR38, RZ ;  /* 0x0000002606067c10 */ /* 0x000fc8000fffe1ff */
[----:B------:R-:W-:Y:S01]  /*1600*/  ISETP.GE.AND P1, PT, R6, 0x1, PT ;  /* 0x000000010600780c */ /* 0x000fe20003f26270 */
[----:B------:R-:W-:Y:S01]  /*1610*/  UIADD3 UR4, UR39, 0x18100, URZ ;  /* 0x0001810027047890 */ /* 0x000fe2000fffe03f */
[----:B------:R-:W-:Y:S01]  /*1620*/  WARPGROUP.ARRIVE ;  /* 0x00000000000079c5 */ /* 0x000fe20000000000 */
[----:B------:R-:W-:Y:S01]  /*1630*/  UMOV UR9, 0x40000040 ;  /* 0x4000004000097882 */ /* 0x000fe20000000000 */
[----:B------:R-:W-:Y:S01]  /*1640*/  UMOV UR11, 0x40000040 ;  /* 0x40000040000b7882 */ /* 0x000fe20000000000 */
[----:B------:R-:W-:Y:S02]  /*1650*/  USHF.R.U32.HI UR5, URZ, 0x4, UR4 ;  /* 0x000000043f057899 */ /* 0x000fe40008011604 */
[----:B------:R-:W-:Y:S02]  /*1660*/  ULOP3.LUT UR4, UR40, 0x10000, URZ, 0xfc, !UPT ;  /* 0x0001000028047892 */ /* 0x000fe4000f8efc3f */
[----:B------:R-:W-:Y:S02]  /*1670*/  ULOP3.LUT UR5, UR5, 0x3fff, URZ, 0xc0, !UPT ;  /* 0x00003fff05057892 */ /* 0x000fe4000f8ec03f */
[----:B------:R-:W-:-:S02]  /*1680*/  UIMAD UR7, UR37, 0x600, UR4 ;  /* 0x00000600250778a4 */ /* 0x000fc4000f8e0204 */
[----:B------:R-:W-:Y:S01]  /*1690*/  ULOP3.LUT UR5, UR5, 0x10000, URZ, 0xfc, !UPT ;  /* 0x0001000005057892 */ /* 0x000fe2000f8efc3f */
[----:B------:R-:W-:Y:S01]  /*16a0*/  UMOV UR17, UR9 ;  /* 0x0000000900117c82 */ /* 0x000fe20008000000 */
[----:B------:R-:W-:Y:S02]  /*16b0*/  UMOV UR19, 0x40000040 ;  /* 0x4000004000137882 */ /* 0x000fe40000000000 */
[----:B------:R-:W-:Y:S01]  /*16c0*/  UIMAD UR6, UR37, 0x700, UR5 ;  /* 0x00000700250678a4 */ /* 0x000fe2000f8e0205 */
[----:B------:R-:W-:Y:S01]  /*16d0*/  UMOV UR8, UR7 ;  /* 0x0000000700087c82 */ /* 0x000fe20008000000 */
[----:B------:R-:W-:Y:S02]  /*16e0*/  UMOV UR21, UR9 ;  /* 0x0000000900157c82 */ /* 0x000fe40008000000 */
[----:B------:R-:W-:Y:S01]  /*16f0*/  UIADD3 UR18, UR6, 0x100, URZ ;  /* 0x0000010006127890 */ /* 0x000fe2000fffe03f */
[----:B------:R-:W-:Y:S02]  /*1700*/  UMOV UR16, UR8 ;  /* 0x0000000800107c82 */ /* 0x000fe40008000000 */
[----:B------:R-:W-:Y:S01]  /*1710*/  UMOV UR10, UR6 ;  /* 0x00000006000a7c82 */ /* 0x000fe20008000000 */
[----:B------:R-:W-:Y:S01]  /*1720*/  UIADD3 UR22, UR6, 0x200, URZ ;  /* 0x0000020006167890 */ /* 0x000fe2000fffe03f */
[----:B------:R-:W-:Y:S01]  /*1730*/  HGMMA.64x32x16.F32 R24, gdesc[UR8], RZ, !UPT, gsb0 ;  /* 0x00600000081879f0 */ /* 0x000fe2000c0008ff */
[----:B------:R-:W-:Y:S01]  /*1740*/  UMOV UR20, UR8 ;  /* 0x0000000800147c82 */ /* 0x000fe20008000000 */
[----:B------:R-:W-:Y:S01]  /*1750*/  UMOV UR23, 0x40000040 ;  /* 0x4000004000177882 */ /* 0x000fe20000000000 */
[----:B------:R-:W-:Y:S01]  /*1760*/  UIADD3 UR14, UR6, 0x300, URZ ;  /* 0x00000300060e7890 */ /* 0x000fe2000fffe03f */
[----:B------:R-:W-:Y:S01]  /*1770*/  UMOV UR12, UR8 ;  /* 0x00000008000c7c82 */ /* 0x000fe20008000000 */
        /* <DEDUP_REMOVED lines=10> */
[----:B------:R-:W-:-:S02]  /*1820*/  UIADD3 UR27, UR7, 0x2, URZ ;  /* 0x00000002071b7890 */ /* 0x000fc4000fffe03f */
[----:B------:R-:W-:Y:S01]  /*1830*/  UIADD3 UR26, UR6, 0x600, URZ ;  /* 0x00000600061a7890 */ /* 0x000fe2000fffe03f */
[----:B------:R-:W-:Y:S01]  /*1840*/  UMOV UR24, UR8 ;  /* 0x0000000800187c82 */ /* 0x000fe20008000000 */
[----:B------:R-:W-:Y:S01]  /*1850*/  UMOV UR25, UR9 ;  /* 0x0000000900197c82 */ /* 0x000fe20008000000 */
[----:B------:R-:W-:Y:S02]  /*1860*/  UIADD3 UR40, UR7, 0x400, URZ ;  /* 0x0000040007287890 */ /* 0x000fe4000fffe03f */
[----:B------:R-:W-:Y:S01]  /*1870*/  UMOV UR8, UR27 ;  /* 0x0000001b00087c82 */ /* 0x000fe20008000000 */
[----:B------:R-:W-:Y:S01]  /*1880*/  UMOV UR27, 0x40000040 ;  /* 0x40000040001b7882 */ /* 0x000fe20000000000 */
[----:B------:R-:W-:Y:S01]  /*1890*/  UMOV UR41, 0x40000040 ;  /* 0x4000004000297882 */ /* 0x000fe20000000000 */
[----:B------:R-:W-:Y:S01]  /*18a0*/  UMOV UR42, UR26 ;  /* 0x0000001a002a7c82 */ /* 0x000fe20008000000 */
[----:B------:R-:W-:Y:S01]  /*18b0*/  UMOV UR43, UR27 ;  /* 0x0000001b002b7c82 */ /* 0x000fe20008000000 */
[----:B------:R-:W-:Y:S01]  /*18c0*/  UMOV UR9, 0x40000040 ;  /* 0x4000004000097882 */ /* 0x000fe20000000000 */
[----:B------:R-:W-:Y:S01]  /*18d0*/  UIADD3 UR46, UR6, 0x402, URZ ;  /* 0x00000402062e7890 */ /* 0x000fe2000fffe03f */
[----:B------:R-:W-:Y:S01]  /*18e0*/  UMOV UR44, UR8 ;  /* 0x00000008002c7c82 */ /* 0x000fe20008000000 */
[----:B------:R-:W-:Y:S01]  /*18f0*/  UMOV UR45, UR9 ;  /* 0x00000009002d7c82 */ /* 0x000fe20008000000 */
[----:B------:R-:W-:-:S02]  /*1900*/  WARPGROUP.DEPBAR.LE gsb0, 0x0 ;  /* 0x00008000000079c5 */ /* 0x000fc40000010000 */
[----:B------:R-:W-:Y:S01]  /*1910*/  WARPGROUP.ARRIVE ;  /* 0x00000000000079c5 */ /* 0x000fe20000000000 */
[----:B------:R-:W-:Y:S01]  /*1920*/  IMAD.MOV.U32 R21, RZ, RZ, R24 ;  /* 0x000000ffff157224 */ /* 0x000fe200078e0018 */
[----:B------:R-:W-:Y:S01]  /*1930*/  MOV R10, R32 ;  /* 0x00000020000a7202 */ /* 0x000fe20000000f00 */
[----:B------:R-:W-:Y:S02]  /*1940*/  IMAD.MOV.U32 R20, RZ, RZ, R25 ;  /* 0x000000ffff147224 */ /* 0x000fe400078e0019 */
[----:B------:R-:W-:Y:S01]  /*1950*/  IMAD.MOV.U32 R19, RZ, RZ, R26 ;  /* 0x000000ffff137224 */ /* 0x000fe200078e001a */
[----:B------:R-:W-:Y:S01]  /*1960*/  HGMMA.64x32x16.F32 R200, gdesc[UR16], RZ, !UPT, gsb0 ;  /* 0x0060000010c879f0 */ /* 0x000fe2000c0008ff */
[----:B------:R-:W-:Y:S01]  /*1970*/  IMAD.MOV.U32 R15, RZ, RZ, R27 ;  /* 0x000000ffff0f7224 */ /* 0x000fe200078e001b */
[----:B------:R-:W-:Y:S01]  /*1980*/  UMOV UR16, UR40 ;  /* 0x0000002800107c82 */ /* 0x000fe20008000000 */
[----:B------:R-:W-:Y:S01]  /*1990*/  IMAD.MOV.U32 R14, RZ, RZ, R28 ;  /* 0x000000ffff0e7224 */ /* 0x000fe200078e001c */
[----:B------:R-:W-:Y:S01]  /*19a0*/  UMOV UR17, UR41 ;  /* 0x0000002900117c82 */ /* 0x000fe20008000000 */
[----:B------:R-:W-:-:S02]  /*19b0*/  IMAD.MOV.U32 R13, RZ, RZ, R29 ;  /* 0x000000ffff0d7224 */ /* 0x000fc400078e001d */
[----:B------:R-:W-:Y:S02]  /*19c0*/  IMAD.MOV.U32 R12, RZ, RZ, R30 ;  /* 0x000000ffff0c7224 */ /* 0x000fe400078e001e */
[----:B------:R-:W-:Y:S02]  /*19d0*/  IMAD.MOV.U32 R11, RZ, RZ, R31 ;  /* 0x000000ffff0b7224 */ /* 0x000fe400078e001f */
[----:B------:R-:W-:Y:S02]  /*19e0*/  IMAD.MOV.U32 R9, RZ, RZ, R33 ;  /* 0x000000ffff097224 */ /* 0x000fe400078e0021 */
[----:B------:R-:W-:Y:S02]  /*19f0*/  IMAD.MOV.U32 R8, RZ, RZ, R34 ;  /* 0x000000ffff087224 */ /* 0x000fe400078e0022 */
[----:B------:R-:W-:Y:S02]  /*1a00*/  IMAD.MOV.U32 R7, RZ, RZ, R35 ;  /* 0x000000ffff077224 */ /* 0x000fe400078e0023 */
[----:B---34-:R-:W-:-:S02]  /*1a10*/  IMAD.MOV.U32 R5, RZ, RZ, R36 ;  /* 0x000000ffff057224 */ /* 0x018fc400078e0024 */
[----:B------:R-:W-:Y:S02]  /*1a20*/  IMAD.MOV.U32 R4, RZ, RZ, R37 ;  /* 0x000000ffff047224 */ /* 0x000fe400078e0025 */
[----:B01----:R-:W-:Y:S02]  /*1a30*/  IMAD.MOV.U32 R3, RZ, RZ, R38 ;  /* 0x000000ffff037224 */ /* 0x003fe400078e0026 */
[----:B------:R-:W-:Y:S01]  /*1a40*/  IMAD.MOV.U32 R0, RZ, RZ, R39 ;  /* 0x000000ffff007224 */ /* 0x000fe200078e0027 */
[----:B------:R-:W-:Y:S01]  /*1a50*/  MOV R225, R4 ;  /* 0x0000000400e17202 */ /* 0x000fe20000000f00 */
[----:B------:R-:W-:Y:S02]  /*1a60*/  IMAD.MOV.U32 R226, RZ, RZ, R3 ;  /* 0x000000ffffe27224 */ /* 0x000fe400078e0003 */
[----:B------:R-:W-:Y:S02]  /*1a70*/  IMAD.MOV.U32 R227, RZ, RZ, R0 ;  /* 0x000000ffffe37224 */ /* 0x000fe400078e0000 */
[----:B------:R-:W-:-:S02]  /*1a80*/  IMAD.MOV.U32 R224, RZ, RZ, R5 ;  /* 0x000000ffffe07224 */ /* 0x000fc400078e0005 */
[----:B------:R-:W-:Y:S02]  /*1a90*/  IMAD.MOV.U32 R216, RZ, RZ, R14 ;  /* 0x000000ffffd87224 */ /* 0x000fe400078e000e */
[----:B------:R-:W-:Y:S02]  /*1aa0*/  IMAD.MOV.U32 R217, RZ, RZ, R13 ;  /* 0x000000ffffd97224 */ /* 0x000fe400078e000d */
[----:B------:R-:W-:Y:S02]  /*1ab0*/  IMAD.MOV.U32 R218, RZ, RZ, R12 ;  /* 0x000000ffffda7224 */ /* 0x000fe400078e000c */
[----:B------:R-:W-:Y:S02]  /*1ac0*/  IMAD.MOV.U32 R219, RZ, RZ, R11 ;  /* 0x000000ffffdb7224 */ /* 0x000fe400078e000b */
[----:B------:R-:W-:Y:S02]  /*1ad0*/  IMAD.MOV.U32 R220, RZ, RZ, R10 ;  /* 0x000000ffffdc7224 */ /* 0x000fe400078e000a */
[----:B------:R-:W-:-:S02]  /*1ae0*/  IMAD.MOV.U32 R221, RZ, RZ, R9 ;  /* 0x000000ffffdd7224 */ /* 0x000fc400078e0009 */
[----:B------:R-:W-:Y:S02]  /*1af0*/  IMAD.MOV.U32 R222, RZ, RZ, R8 ;  /* 0x000000ffffde7224 */ /* 0x000fe400078e0008 */
[----:B------:R-:W-:Y:S01]  /*1b00*/  IMAD.MOV.U32 R223, RZ, RZ, R7 ;  /* 0x000000ffffdf7224 */ /* 0x000fe200078e0007 */
[----:B------:R-:W-:Y:S02]  /*1b10*/  WARPGROUP.DEPBAR.LE gsb0, 0x0 ;  /* 0x00008000000079c5 */ /* 0x000fe40000010000 */
[----:B------:R-:W-:Y:S01]  /*1b20*/  WARPGROUP.ARRIVE ;  /* 0x00000000000079c5 */ /* 0x000fe20000000000 */
[----:B------:R0:W-:Y:S04]  /*1b30*/  STL.64 [R1+0x158], R214 ;  /* 0x000158d601007387 */ /* 0x0001e80000100a00 */
[----:B------:R1:W-:Y:S01]  /*1b40*/  STL.64 [R1+0x150], R212 ;  /* 0x000150d401007387 */ /* 0x0003e20000100a00 */
[----:B------:R-:W-:Y:S01]  /*1b50*/  HGMMA.64x32x16.F32 R168, gdesc[UR20], RZ, !UPT, gsb0 ;  /* 0x0060000014a879f0 */ /* 0x000fe2000c0008ff */
[----:B------:R-:W-:Y:S01]  /*1b60*/  UMOV UR20, UR40 ;  /* 0x0000002800147c82 */ /* 0x000fe20008000000 */
[----:B------:R-:W-:Y:S01]  /*1b70*/  UMOV UR21, UR41 ;  /* 0x0000002900157c82 */ /* 0x000fe20008000000 */
[----:B0-----:R-:W-:-:S02]  /*1b80*/  IMAD.MOV.U32 R214, RZ, RZ, R19 ;  /* 0x000000ffffd67224 */ /* 0x001fc400078e0013 */
[----:B------:R-:W-:Y:S02]  /*1b90*/  IMAD.MOV.U32 R215, RZ, RZ, R15 ;  /* 0x000000ffffd77224 */ /* 0x000fe400078e000f */
[----:B-1----:R-:W-:Y:S02]  /*1ba0*/  IMAD.MOV.U32 R212, RZ, RZ, R21 ;  /* 0x000000ffffd47224 */ /* 0x002fe400078e0015 */
[----:B------:R-:W-:Y:S01]  /*1bb0*/  IMAD.MOV.U32 R213, RZ, RZ, R20 ;  /* 0x000000ffffd57224 */ /* 0x000fe200078e0014 */
[----:B------:R-:W-:Y:S04]  /*1bc0*/  STL.64 [R1+0x198], R214 ;  /* 0x000198d601007387 */ /* 0x000fe80000100a00 */
[----:B------:R-:W-:Y:S04]  /*1bd0*/  STL.64 [R1+0x190], R212 ;  /* 0x000190d401007387 */ /* 0x000fe80000100a00 */
[----:B------:R-:W-:Y:S04]  /*1be0*/  STL.64 [R1+0x188], R210 ;  /* 0x000188d201007387 */ /* 0x000fe80000100a00 */
[----:B------:R-:W-:Y:S04]  /*1bf0*/  STL.64 [R1+0x180], R208 ;  /* 0x000180d001007387 */ /* 0x000fe80000100a00 */
[----:B------:R-:W-:Y:S04]  /*1c00*/  STL.64 [R1+0x178], R206 ;  /* 0x000178ce01007387 */ /* 0x000fe80000100a00 */
[----:B------:R-:W-:Y:S04]  /*1c10*/  STL.64 [R1+0x170], R204 ;  /* 0x000170cc01007387 */ /* 0x000fe80000100a00 */
[----:B------:R-:W-:Y:S04]  /*1c20*/  STL.64 [R1+0x168], R202 ;  /* 0x000168ca01007387 */ /* 0x000fe80000100a00 */
[----:B------:R0:W-:Y:S01]  /*1c30*/  STL.64 [R1+0x160], R200 ;  /* 0x000160c801007387 */ /* 0x0001e20000100a00 */
[----:B------:R-:W-:-:S02]  /*1c40*/  WARPGROUP.DEPBAR.LE gsb0, 0x0 ;  /* 0x00008000000079c5 */ /* 0x000fc40000010000 */
[----:B------:R-:W-:-:S06]  /*1c50*/  WARPGROUP.ARRIVE ;  /* 0x00000000000079c5 */ /* 0x000fcc0000000000 */
[----:B------:R-:W-:Y:S01]  /*1c60*/  HGMMA.64x32x16.F32 R136, gdesc[UR12], RZ, !UPT, gsb0 ;  /* 0x006000000c8879f0 */ /* 0x000fe2000c0008ff */
[----:B------:R-:W-:Y:S01]  /*1c70*/  UMOV UR12, UR40 ;  /* 0x00000028000c7c82 */ /* 0x000fe20008000000 */
[----:B------:R-:W-:Y:S01]  /*1c80*/  UMOV UR13, UR41 ;  /* 0x00000029000d7c82 */ /* 0x000fe20008000000 */
[----:B------:R-:W-:Y:S02]  /*1c90*/  WARPGROUP.DEPBAR.LE gsb0, 0x0 ;  /* 0x00008000000079c5 */ /* 0x000fe40000010000 */
        /* <DEDUP_REMOVED lines=12> */
[----:B------:R-:W-:Y:S01]  /*1d60*/  UIADD3 UR26, UR6, 0x102, URZ ;  /* 0x00000102061a7890 */ /* 0x000fe2000fffe03f */
[----:B------:R-:W-:Y:S01]  /*1d70*/  UMOV UR24, UR8 ;  /* 0x0000000800187c82 */ /* 0x000fe20008000000 */
[----:B------:R-:W-:Y:S01]  /*1d80*/  UMOV UR25, UR9 ;  /* 0x0000000900197c82 */ /* 0x000fe20008000000 */
[----:B------:R-:W-:Y:S02]  /*1d90*/  WARPGROUP.DEPBAR.LE gsb0, 0x0 ;  /* 0x00008000000079c5 */ /* 0x000fe40000010000 */
[----:B------:R-:W-:-:S06]  /*1da0*/  WARPGROUP.ARRIVE ;  /* 0x00000000000079c5 */ /* 0x000fcc0000000000 */
[----:B------:R-:W-:Y:S01]  /*1db0*/  HGMMA.64x32x16.F32 R24, gdesc[UR40], RZ, !UPT, gsb0 ;  /* 0x00600000281879f0 */ /* 0x000fe2000c0008ff */
[----:B------:R-:W-:Y:S01]  /*1dc0*/  UMOV UR42, UR10 ;  /* 0x0000000a002a7c82 */ /* 0x000fe20008000000 */
[----:B------:R-:W-:Y:S01]  /*1dd0*/  UMOV UR43, UR11 ;  /* 0x0000000b002b7c82 */ /* 0x000fe20008000000 */
[----:B------:R-:W-:Y:S01]  /*1de0*/  UMOV UR11, 0x40000040 ;  /* 0x40000040000b7882 */ /* 0x000fe20000000000 */
[----:B------:R-:W-:Y:S02]  /*1df0*/  WARPGROUP.DEPBAR.LE gsb0, 0x0 ;  /* 0x00008000000079c5 */ /* 0x000fe40000010000 */
[----:B------:R-:W-:-:S06]  /*1e00*/  WARPGROUP.ARRIVE ;  /* 0x00000000000079c5 */ /* 0x000fcc0000000000 */
[----:B------:R-:W-:Y:S01]  /*1e10*/  HGMMA.64x32x16.F32 R56, gdesc[UR32], RZ, !UPT, gsb0 ;  /* 0x00600000203879f0 */ /* 0x000fe2000c0008ff */
[----:B------:R-:W-:Y:S01]  /*1e20*/  UMOV UR27, 0x40000040 ;  /* 0x40000040001b7882 */ /* 0x000fe20000000000 */
[----:B------:R-:W-:Y:S01]  /*1e30*/  UIADD3 UR34, UR6, 0x202, URZ ;  /* 0x0000020206227890 */ /* 0x000fe2000fffe03f */
[----:B------:R-:W-:Y:S01]  /*1e40*/  UMOV UR32, UR8 ;  /* 0x0000000800207c82 */ /* 0x000fe20008000000 */
[----:B------:R-:W-:Y:S01]  /*1e50*/  UMOV UR33, UR9 ;  /* 0x0000000900217c82 */ /* 0x000fe20008000000 */
[----:B------:R-:W-:Y:S02]  /*1e60*/  WARPGROUP.DEPBAR.LE gsb0, 0x0 ;  /* 0x00008000000079c5 */ /* 0x000fe40000010000 */
[----:B------:R-:W-:-:S06]  /*1e70*/  WARPGROUP.ARRIVE ;  /* 0x00000000000079c5 */ /* 0x000fcc0000000000 */
[----:B------:R-:W-:Y:S01]  /*1e80*/  HGMMA.64x32x16.F32 R88, gdesc[UR28], RZ, !UPT, gsb0 ;  /* 0x006000001c5879f0 */ /* 0x000fe2000c0008ff */
[----:B------:R-:W-:Y:S01]  /*1e90*/  UMOV UR35, 0x40000040 ;  /* 0x4000004000237882 */ /* 0x000fe20000000000 */
[----:B------:R-:W-:Y:S01]  /*1ea0*/  UMOV UR28, UR8 ;  /* 0x00000008001c7c82 */ /* 0x000fe20008000000 */
[----:B------:R-:W-:Y:S01]  /*1eb0*/  UMOV UR29, UR9 ;  /* 0x00000009001d7c82 */ /* 0x000fe20008000000 */
[----:B------:R-:W-:Y:S02]  /*1ec0*/  WARPGROUP.DEPBAR.LE gsb0, 0x0 ;  /* 0x00008000000079c5 */ /* 0x000fe40000010000 */
[----:B------:R-:W-:-:S06]  /*1ed0*/  WARPGROUP.ARRIVE ;  /* 0x00000000000079c5 */ /* 0x000fcc0000000000 */
[----:B------:R-:W-:Y:S01]  /*1ee0*/  HGMMA.64x32x16.F32 R120, gdesc[UR12], RZ, !UPT, gsb0 ;  /* 0x006000000c7879f0 */ /* 0x000fe2000c0008ff */
[----:B------:R-:W-:-:S07]  /*1ef0*/  UIADD3 UR12, UR6, 0x2, URZ ;  /* 0x00000002060c7890 */ /* 0x000fce000fffe03f */
[----:B------:R-:W-:Y:S01]  /*1f00*/  UMOV UR10, UR12 ;  /* 0x0000000c000a7c82 */ /* 0x000fe20008000000 */
[----:B------:R-:W-:Y:S02]  /*1f10*/  WARPGROUP.DEPBAR.LE gsb0, 0x0 ;  /* 0x00008000000079c5 */ /* 0x000fe40000010000 */
[----:B------:R-:W-:-:S06]  /*1f20*/  WARPGROUP.ARRIVE ;  /* 0x00000000000079c5 */ /* 0x000fcc0000000000 */
[----:B------:R-:W-:Y:S03]  /*1f30*/  HGMMA.64x32x16.F32 R152, gdesc[UR20], RZ, !UPT, gsb0 ;  /* 0x00600000149879f0 */ /* 0x000fe6000c0008ff */
[----:B------:R-:W-:Y:S02]  /*1f40*/  WARPGROUP.DEPBAR.LE gsb0, 0x0 ;  /* 0x00008000000079c5 */ /* 0x000fe40000010000 */
[----:B------:R-:W-:-:S06]  /*1f50*/  WARPGROUP.ARRIVE ;  /* 0x00000000000079c5 */ /* 0x000fcc0000000000 */
[----:B------:R-:W-:Y:S03]  /*1f60*/  HGMMA.64x32x16.F32 R184, gdesc[UR16], RZ, !UPT, gsb0 ;  /* 0x0060000010b879f0 */ /* 0x000fe6000c0008ff */
[----:B------:R-:W-:Y:S02]  /*1f70*/  WARPGROUP.DEPBAR.LE gsb0, 0x0 ;  /* 0x00008000000079c5 */ /* 0x000fe40000010000 */
[----:B0-----:R-:W-:-:S06]  /*1f80*/  WARPGROUP.ARRIVE ;  /* 0x00000000000079c5 */ /* 0x001fcc0000000000 */
[----:B------:R-:W-:Y:S03]  /*1f90*/  HGMMA.64x32x16.F32 R200, gdesc[UR40], RZ, !UPT, gsb0 ;  /* 0x0060000028c879f0 */ /* 0x000fe6000c0008ff */
[----:B------:R-:W-:Y:S02]  /*1fa0*/  WARPGROUP.DEPBAR.LE gsb0, 0x0 ;  /* 0x00008000000079c5 */ /* 0x000fe40000010000 */
[----:B------:R-:W-:Y:S02]  /*1fb0*/  IMAD.MOV.U32 R3, RZ, RZ, R214 ;  /* 0x000000ffff037224 */ /* 0x000fe400078e00d6 */
[----:B------:R-:W-:Y:S02]  /*1fc0*/  IMAD.MOV.U32 R0, RZ, RZ, R215 ;  /* 0x000000ffff007224 */ /* 0x000fe400078e00d7 */
[----:B------:R-:W-:Y:S01]  /*1fd0*/  IMAD.MOV.U32 R5, RZ, RZ, R212 ;  /* 0x000000ffff057224 */ /* 0x000fe200078e00d4 */
[----:B------:R-:W2:Y:S01]  /*1fe0*/  LDL.LU.64 R214, [R1+0x198] ;  /* 0x0001980001d67983 */ /* 0x000ea20000300a00 */
[----:B------:R-:W-:-:S02]  /*1ff0*/  IMAD.MOV.U32 R4, RZ, RZ, R213 ;  /* 0x000000ffff047224 */ /* 0x000fc400078e00d5 */
[----:B------:R-:W-:Y:S01]  /*2000*/  IMAD.MOV.U32 R8, RZ, RZ, R210 ;  /* 0x000000ffff087224 */ /* 0x000fe200078e00d2 */
[----:B------:R-:W2:Y:S01]  /*2010*/  LDL.LU.64 R212, [R1+0x190] ;  /* 0x0001900001d47983 */ /* 0x000ea20000300a00 */
[----:B------:R-:W-:Y:S02]  /*2020*/  IMAD.MOV.U32 R7, RZ, RZ, R211 ;  /* 0x000000ffff077224 */ /* 0x000fe400078e00d3 */
[----:B------:R-:W-:Y:S01]  /*2030*/  IMAD.MOV.U32 R10, RZ, RZ, R208 ;  /* 0x000000ffff0a7224 */ /* 0x000fe200078e00d0 */
[----:B------:R-:W3:Y:S01]  /*2040*/  LDL.LU.64 R210, [R1+0x188] ;  /* 0x0001880001d27983 */ /* 0x000ee20000300a00 */
[----:B------:R-:W-:Y:S02]  /*2050*/  IMAD.MOV.U32 R9, RZ, RZ, R209 ;  /* 0x000000ffff097224 */ /* 0x000fe400078e00d1 */
[----:B------:R-:W-:Y:S01]  /*2060*/  IMAD.MOV.U32 R12, RZ, RZ, R206 ;  /* 0x000000ffff0c7224 */ /* 0x000fe200078e00ce */
[----:B------:R-:W3:Y:S01]  /*2070*/  LDL.LU.64 R208, [R1+0x180] ;  /* 0x0001800001d07983 */ /* 0x000ee20000300a00 */
[----:B------:R-:W-:-:S02]  /*2080*/  IMAD.MOV.U32 R11, RZ, RZ, R207 ;  /* 0x000000ffff0b7224 */ /* 0x000fc400078e00cf */
[----:B------:R-:W-:Y:S01]  /*2090*/  IMAD.MOV.U32 R14, RZ, RZ, R204 ;  /* 0x000000ffff0e7224 */ /* 0x000fe200078e00cc */
[----:B------:R-:W3:Y:S01]  /*20a0*/  LDL.LU.64 R206, [R1+0x178] ;  /* 0x0001780001ce7983 */ /* 0x000ee20000300a00 */
[----:B------:R-:W-:Y:S02]  /*20b0*/  IMAD.MOV.U32 R13, RZ, RZ, R205 ;  /* 0x000000ffff0d7224 */ /* 0x000fe400078e00cd */
[----:B------:R-:W-:Y:S01]  /*20c0*/  IMAD.MOV.U32 R19, RZ, RZ, R202 ;  /* 0x000000ffff137224 */ /* 0x000fe200078e00ca */
[----:B------:R-:W3:Y:S01]  /*20d0*/  LDL.LU.64 R204, [R1+0x170] ;  /* 0x0001700001cc7983 */ /* 0x000ee20000300a00 */
[----:B------:R-:W-:Y:S02]  /*20e0*/  IMAD.MOV.U32 R15, RZ, RZ, R203 ;  /* 0x000000ffff0f7224 */ /* 0x000fe400078e00cb */
[----:B------:R-:W-:Y:S01]  /*20f0*/  IMAD.MOV.U32 R21, RZ, RZ, R200 ;  /* 0x000000ffff157224 */ /* 0x000fe200078e00c8 */
[----:B------:R-:W3:Y:S01]  /*2100*/  LDL.LU.64 R202, [R1+0x168] ;  /* 0x0001680001ca7983 */ /* 0x000ee20000300a00 */
[----:B------:R-:W-:-:S03]  /*2110*/  IMAD.MOV.U32 R20, RZ, RZ, R201 ;  /* 0x000000ffff147224 */ /* 0x000fc600078e00c9 */
[----:B------:R-:W3:Y:S01]  /*2120*/  LDL.LU.64 R200, [R1+0x160] ;  /* 0x0001600001c87983 */ /* 0x000ee20000300a00 */
[----:B--2---:R-:W-:-:S06]  /*2130*/  WARPGROUP.ARRIVE ;  /* 0x00000000000079c5 */ /* 0x004fcc0000000000 */
[----:B------:R-:W-:Y:S03]  /*2140*/  HGMMA.64x32x16.F32 R212, gdesc[UR8], R212, gsb0 ;  /* 0x0060000008d479f0 */ /* 0x000fe600080008d4 */
[----:B------:R-:W-:Y:S02]  /*2150*/  WARPGROUP.DEPBAR.LE gsb0, 0x0 ;  /* 0x00008000000079c5 */ /* 0x000fe40000010000 */
[----:B------:R-:W-:Y:S04]  /*2160*/  STL.64 [R1+0x40], R212 ;  /* 0x000040d401007387 */ /* 0x000fe80000100a00 */
[----:B------:R0:W-:Y:S04]  /*2170*/  STL.64 [R1+0x48], R214 ;  /* 0x000048d601007387 */ /* 0x0001e80000100a00 */
[----:B------:R-:W-:Y:S04]  /*2180*/  STL.64 [R1+0x50], R216 ;  /* 0x000050d801007387 */ /* 0x000fe80000100a00 */
[----:B------:R-:W-:Y:S04]  /*2190*/  STL.64 [R1+0x58], R218 ;  /* 0x000058da01007387 */ /* 0x000fe80000100a00 */
[----:B------:R-:W-:Y:S04]  /*21a0*/  STL.64 [R1+0x60], R220 ;  /* 0x000060dc01007387 */ /* 0x000fe80000100a00 */
[----:B------:R-:W-:Y:S04]  /*21b0*/  STL.64 [R1+0x68], R222 ;  /* 0x000068de01007387 */ /* 0x000fe80000100a00 */
[----:B------:R-:W-:Y:S04]  /*21c0*/  STL.64 [R1+0x70], R224 ;  /* 0x000070e001007387 */ /* 0x000fe80000100a00 */
[----:B------:R-:W-:Y:S04]  /*21d0*/  STL.64 [R1+0x78], R226 ;  /* 0x000078e201007387 */ /* 0x000fe80000100a00 */
[----:B0-----:R-:W3:Y:S04]  /*21e0*/  LDL.LU.64 R214, [R1+0x158] ;  /* 0x0001580001d67983 */ /* 0x001ee80000300a00 */
[----:B------:R-:W3:Y:S01]  /*21f0*/  LDL.LU.64 R212, [R1+0x150] ;  /* 0x0001500001d47983 */ /* 0x000ee20000300a00 */
[----:B------:R-:W-:Y:S01]  /*2200*/  UIADD3 UR30, UR6, 0x302, URZ ;  /* 0x00000302061e7890 */ /* 0x000fe2000fffe03f */
[----:B------:R-:W-:Y:S01]  /*2210*/  UMOV UR31, 0x40000040 ;  /* 0x40000040001f7882 */ /* 0x000fe20000000000 */
[----:B------:R-:W-:Y:S01]  /*2220*/  UMOV UR47, 0x40000040 ;  /* 0x40000040002f7882 */ /* 0x000fe20000000000 */
[----:B------:R-:W-:Y:S01]  /*2230*/  UIADD3 UR14, UR6, 0x502, URZ ;  /* 0x00000502060e7890 */ /* 0x000fe2000fffe03f */
[----:B------:R-:W-:Y:S01]  /*2240*/  UMOV UR12, UR8 ;  /* 0x00000008000c7c82 */ /* 0x000fe20008000000 */
[----:B------:R-:W-:Y:S01]  /*2250*/  UMOV UR13, UR9 ;  /* 0x00000009000d7c82 */ /* 0x000fe20008000000 */
[----:B------:R-:W-:Y:S01]  /*2260*/  UMOV UR15, 0x40000040 ;  /* 0x40000040000f7882 */ /* 0x000fe20000000000 */
[----:B---3--:R-:W-:-:S06]  /*2270*/  WARPGROUP.ARRIVE ;  /* 0x00000000000079c5 */ /* 0x008fcc0000000000 */
[----:B------:R-:W-:Y:S03]  /*2280*/  HGMMA.64x32x16.F32 R200, gdesc[UR24], R200, gsb0 ;  /* 0x0060000018c879f0 */ /* 0x000fe600080008c8 */
[----:B------:R-:W-:Y:S02]  /*2290*/  WARPGROUP.DEPBAR.LE gsb0, 0x0 ;  /* 0x00008000000079c5 */ /* 0x000fe40000010000 */
[----:B------:R-:W-:-:S06]  /*22a0*/  WARPGROUP.ARRIVE ;  /* 0x00000000000079c5 */ /* 0x000fcc0000000000 */
        /* <DEDUP_REMOVED lines=9> */
[----:B------:R-:W-:Y:S01]  /*2340*/  HGMMA.64x32x16.F32 R72, gdesc[UR12], R72, gsb0 ;  /* 0x006000000c4879f0 */ /* 0x000fe20008000848 */
[----:B------:R-:W-:Y:S01]  /*2350*/  UIADD3 UR18, UR6, 0x602, URZ ;  /* 0x0000060206127890 */ /* 0x000fe2000fffe03f */
[----:B------:R-:W-:Y:S01]  /*2360*/  UMOV UR16, UR8 ;  /* 0x0000000800107c82 */ /* 0x000fe20008000000 */
[----:B------:R-:W-:Y:S01]  /*2370*/  UMOV UR17, UR9 ;  /* 0x0000000900117c82 */ /* 0x000fe20008000000 */
[----:B------:R-:W-:Y:S01]  /*2380*/  UMOV UR19, 0x40000040 ;  /* 0x4000004000137882 */ /* 0x000fe20000000000 */
[----:B------:R-:W-:Y:S02]  /*2390*/  WARPGROUP.DEPBAR.LE gsb0, 0x0 ;  /* 0x00008000000079c5 */ /* 0x000fe40000010000 */
[----:B------:R-:W-:-:S06]  /*23a0*/  WARPGROUP.ARRIVE ;  /* 0x00000000000079c5 */ /* 0x000fcc0000000000 */
[----:B------:R-:W-:Y:S01]  /*23b0*/  HGMMA.64x32x16.F32 R40, gdesc[UR16], R40, gsb0 ;  /* 0x00600000102879f0 */ /* 0x000fe20008000828 */
[----:B------:R-:W-:Y:S01]  /*23c0*/  UIADD3 UR20, UR7, 0x402, URZ ;  /* 0x0000040207147890 */ /* 0x000fe2000fffe03f */
[----:B------:R-:W-:-:S06]  /*23d0*/  UMOV UR17, 0x40000040 ;  /* 0x4000004000117882 */ /* 0x000fcc0000000000 */
[----:B------:R-:W-:Y:S01]  /*23e0*/  UMOV UR16, UR20 ;  /* 0x0000001400107c82 */ /* 0x000fe20008000000 */
[----:B------:R-:W-:Y:S02]  /*23f0*/  WARPGROUP.DEPBAR.LE gsb0, 0x0 ;  /* 0x00008000000079c5 */ /* 0x000fe40000010000 */
[----:B------:R-:W-:-:S06]  /*2400*/  WARPGROUP.ARRIVE ;  /* 0x00000000000079c5 */ /* 0x000fcc0000000000 */
[----:B------:R-:W-:Y:S01]  /*2410*/  HGMMA.64x32x16.F32 R24, gdesc[UR16], R24, gsb0 ;  /* 0x00600000101879f0 */ /* 0x000fe20008000818 */
[----:B------:R-:W-:Y:S01]  /*2420*/  UMOV UR12, UR16 ;  /* 0x00000010000c7c82 */ /* 0x000fe20008000000 */
[----:B------:R-:W-:Y:S01]  /*2430*/  UMOV UR13, UR17 ;  /* 0x00000011000d7c82 */ /* 0x000fe20008000000 */
[----:B------:R-:W-:Y:S04]  /*2440*/  STL.64 [R1+0x108], R214 ;  /* 0x000108d601007387 */ /* 0x000fe80000100a00 */
[----:B------:R0:W-:Y:S04]  /*2450*/  STL.64 [R1+0x100], R212 ;  /* 0x000100d401007387 */ /* 0x0001e80000100a00 */
[----:B0-----:R-:W2:Y:S04]  /*2460*/  LDL.LU.64 R212, [R1+0x40] ;  /* 0x0000400001d47983 */ /* 0x001ea80000300a00 */
[----:B------:R-:W3:Y:S01]  /*2470*/  LDL.LU.64 R214, [R1+0x48] ;  /* 0x0000480001d67983 */ /* 0x000ee20000300a00 */
[----:B------:R-:W-:-:S02]  /*2480*/  WARPGROUP.DEPBAR.LE gsb0, 0x0 ;  /* 0x00008000000079c5 */ /* 0x000fc40000010000 */
[----:B------:R-:W-:-:S06]  /*2490*/  WARPGROUP.ARRIVE ;  /* 0x00000000000079c5 */ /* 0x000fcc0000000000 */
[----:B------:R-:W-:Y:S01]  /*24a0*/  HGMMA.64x32x16.F32 R56, gdesc[UR12], R56, gsb0 ;  /* 0x006000000c3879f0 */ /* 0x000fe20008000838 */
[----:B------:R-:W-:Y:S01]  /*24b0*/  UMOV UR44, UR16 ;  /* 0x00000010002c7c82 */ /* 0x000fe20008000000 */
[----:B------:R-:W-:Y:S01]  /*24c0*/  UMOV UR45, UR17 ;  /* 0x00000011002d7c82 */ /* 0x000fe20008000000 */
[----:B------:R-:W-:Y:S02]  /*24d0*/  WARPGROUP.DEPBAR.LE gsb0, 0x0 ;  /* 0x00008000000079c5 */ /* 0x000fe40000010000 */
        /* <DEDUP_REMOVED lines=17> */
[----:B---3--:R-:W-:Y:S04]  /*25f0*/  STL.64 [R1+0x148], R214 ;  /* 0x000148d601007387 */ /* 0x008fe80000100a00 */
[----:B--2---:R0:W-:Y:S04]  /*2600*/  STL.64 [R1+0x140], R212 ;  /* 0x000140d401007387 */ /* 0x0041e80000100a00 */
[----:B------:R1:W-:Y:S04]  /*2610*/  STL.64 [R1+0x138], R210 ;  /* 0x000138d201007387 */ /* 0x0003e80000100a00 */
[----:B------:R2:W-:Y:S04]  /*2620*/  STL.64 [R1+0x130], R208 ;  /* 0x000130d001007387 */ /* 0x0005e80000100a00 */
[----:B------:R3:W-:Y:S01]  /*2630*/  STL.64 [R1+0x128], R206 ;  /* 0x000128ce01007387 */ /* 0x0007e20000100a00 */
[----:B0-----:R-:W-:-:S03]  /*2640*/  IMAD.MOV.U32 R212, RZ, RZ, R5 ;  /* 0x000000ffffd47224 */ /* 0x001fc600078e0005 */
[----:B------:R0:W-:Y:S01]  /*2650*/  STL.64 [R1+0x120], R204 ;  /* 0x000120cc01007387 */ /* 0x0001e20000100a00 */
[----:B-1----:R-:W-:-:S03]  /*2660*/  IMAD.MOV.U32 R210, RZ, RZ, R8 ;  /* 0x000000ffffd27224 */ /* 0x002fc600078e0008 */
[----:B------:R1:W-:Y:S01]  /*2670*/  STL.64 [R1+0x118], R202 ;  /* 0x000118ca01007387 */ /* 0x0003e20000100a00 */
[----:B--2---:R-:W-:Y:S02]  /*2680*/  IMAD.MOV.U32 R208, RZ, RZ, R10 ;  /* 0x000000ffffd07224 */ /* 0x004fe400078e000a */
[----:B------:R-:W-:Y:S01]  /*2690*/  IMAD.MOV.U32 R209, RZ, RZ, R9 ;  /* 0x000000ffffd17224 */ /* 0x000fe200078e0009 */
[----:B------:R2:W-:Y:S01]  /*26a0*/  STL.64 [R1+0x110], R200 ;  /* 0x000110c801007387 */ /* 0x0005e20000100a00 */
[----:B---3--:R-:W-:Y:S02]  /*26b0*/  IMAD.MOV.U32 R206, RZ, RZ, R12 ;  /* 0x000000ffffce7224 */ /* 0x008fe400078e000c */
[----:B------:R-:W-:Y:S01]  /*26c0*/  IMAD.MOV.U32 R207, RZ, RZ, R11 ;  /* 0x000000ffffcf7224 */ /* 0x000fe200078e000b */
[----:B------:R-:W-:Y:S01]  /*26d0*/  UMOV UR8, UR16 ;  /* 0x0000001000087c82 */ /* 0x000fe20008000000 */
[----:B0-----:R-:W-:Y:S01]  /*26e0*/  IMAD.MOV.U32 R204, RZ, RZ, R14 ;  /* 0x000000ffffcc7224 */ /* 0x001fe200078e000e */
[----:B------:R-:W-:Y:S01]  /*26f0*/  UMOV UR9, UR17 ;  /* 0x0000001100097c82 */ /* 0x000fe20008000000 */
[----:B------:R-:W-:Y:S01]  /*2700*/  IMAD.MOV.U32 R205, RZ, RZ, R13 ;  /* 0x000000ffffcd7224 */ /* 0x000fe200078e000d */
[----:B-1----:R-:W-:Y:S01]  /*2710*/  MOV R202, R19 ;  /* 0x0000001300ca7202 */ /* 0x002fe20000000f00 */
[----:B------:R-:W-:Y:S01]  /*2720*/  IMAD.MOV.U32 R203, RZ, RZ, R15 ;  /* 0x000000ffffcb7224 */ /* 0x000fe200078e000f */
[----:B------:R-:W3:Y:S01]  /*2730*/  LDL.LU.64 R216, [R1+0x50] ;  /* 0x0000500001d87983 */ /* 0x000ee20000300a00 */
[----:B------:R-:W-:-:S02]  /*2740*/  IMAD.MOV.U32 R211, RZ, RZ, R7 ;  /* 0x000000ffffd37224 */ /* 0x000fc400078e0007 */
[----:B--2---:R-:W-:Y:S01]  /*2750*/  IMAD.MOV.U32 R200, RZ, RZ, R21 ;  /* 0x000000ffffc87224 */ /* 0x004fe200078e0015 */
[----:B------:R-:W3:Y:S01]  /*2760*/  LDL.LU.64 R218, [R1+0x58] ;  /* 0x0000580001da7983 */ /* 0x000ee20000300a00 */
[----:B------:R-:W-:Y:S02]  /*2770*/  IMAD.MOV.U32 R201, RZ, RZ, R20 ;  /* 0x000000ffffc97224 */ /* 0x000fe400078e0014 */
[----:B------:R-:W-:Y:S01]  /*2780*/  IMAD.MOV.U32 R213, RZ, RZ, R4 ;  /* 0x000000ffffd57224 */ /* 0x000fe200078e0004 */
[----:B------:R-:W3:Y:S01]  /*2790*/  LDL.LU.64 R220, [R1+0x60] ;  /* 0x0000600001dc7983 */ /* 0x000ee20000300a00 */
[----:B------:R-:W-:Y:S02]  /*27a0*/  IMAD.MOV.U32 R214, RZ, RZ, R3 ;  /* 0x000000ffffd67224 */ /* 0x000fe400078e0003 */
[----:B------:R-:W-:Y:S01]  /*27b0*/  IMAD.MOV.U32 R215, RZ, RZ, R0 ;  /* 0x000000ffffd77224 */ /* 0x000fe200078e0000 */
[----:B------:R-:W3:Y:S04]  /*27c0*/  LDL.LU.64 R222, [R1+0x68] ;  /* 0x0000680001de7983 */ /* 0x000ee80000300a00 */
[----:B------:R-:W3:Y:S04]  /*27d0*/  LDL.LU.64 R224, [R1+0x70] ;  /* 0x0000700001e07983 */ /* 0x000ee80000300a00 */
[----:B------:R-:W3:Y:S01]  /*27e0*/  LDL.LU.64 R226, [R1+0x78] ;  /* 0x0000780001e27983 */ /* 0x000ee20000300a00 */
[----:B------:R-:W-:-:S02]  /*27f0*/  WARPGROUP.DEPBAR.LE gsb0, 0x0 ;  /* 0x00008000000079c5 */ /* 0x000fc40000010000 */
[----:B------:R-:W-:-:S06]  /*2800*/  WARPGROUP.ARRIVE ;  /* 0x00000000000079c5 */ /* 0x000fcc0000000000 */
[----:B------:R-:W-:Y:S03]  /*2810*/  HGMMA.64x32x16.F32 R200, gdesc[UR8], R200, gsb0 ;  /* 0x0060000008c879f0 */ /* 0x000fe600080008c8 */
[----:B------:R-:W-:Y:S02]  /*2820*/  WARPGROUP.DEPBAR.LE gsb0, 0x0 ;  /* 0x00008000000079c5 */ /* 0x000fe40000010000 */
[----:B------:R-:W-:Y:S04]  /*2830*/  STL.64 [R1], R200 ;  /* 0x000000c801007387 */ /* 0x000fe80000100a00 */
[----:B------:R-:W-:Y:S04]  /*2840*/  STL.64 [R1+0x8], R202 ;  /* 0x000008ca01007387 */ /* 0x000fe80000100a00 */
[----:B------:R-:W-:Y:S04]  /*2850*/  STL.64 [R1+0x10], R204 ;  /* 0x000010cc01007387 */ /* 0x000fe80000100a00 */
[----:B------:R-:W-:Y:S04]  /*2860*/  STL.64 [R1+0x18], R206 ;  /* 0x000018ce01007387 */ /* 0x000fe80000100a00 */
[----:B------:R-:W-:Y:S04]  /*2870*/  STL.64 [R1+0x20], R208 ;  /* 0x000020d001007387 */ /* 0x000fe80000100a00 */
[----:B------:R-:W-:Y:S04]  /*2880*/  STL.64 [R1+0x28], R210 ;  /* 0x000028d201007387 */ /* 0x000fe80000100a00 */
[----:B------:R-:W-:Y:S04]  /*2890*/  STL.64 [R1+0x30], R212 ;  /* 0x000030d401007387 */ /* 0x000fe80000100a00 */
[----:B------:R0:W-:Y:S04]  /*28a0*/  STL.64 [R1+0x38], R214 ;  /* 0x000038d601007387 */ /* 0x0001e80000100a00 */
[----:B0-----:R-:W3:Y:S04]  /*28b0*/  LDL.LU.64 R214, [R1+0x148] ;  /* 0x0001480001d67983 */ /* 0x001ee80000300a00 */
[----:B------:R-:W3:Y:S01]  /*28c0*/  LDL.LU.64 R212, [R1+0x140] ;  /* 0x0001400001d47983 */ /* 0x000ee20000300a00 */
[----:B------:R-:W-:-:S02]  /*28d0*/  UIADD3 UR12, UR7, 0x4, URZ ;  /* 0x00000004070c7890 */ /* 0x000fc4000fffe03f */
[----:B------:R-:W-:Y:S01]  /*28e0*/  UIADD3 UR14, UR6, 0x4, URZ ;  /* 0x00000004060e7890 */ /* 0x000fe2000fffe03f */
[----:B------:R-:W2:Y:S01]  /*28f0*/  LDL.LU.64 R210, [R1+0x138] ;  /* 0x0001380001d27983 */ /* 0x000ea20000300a00 */
[----:B------:R-:W-:Y:S01]  /*2900*/  UMOV UR13, 0x40000040 ;  /* 0x40000040000d7882 */ /* 0x000fe20000000000 */
[----:B------:R-:W-:Y:S02]  /*2910*/  UMOV UR15, 0x40000040 ;  /* 0x40000040000f7882 */ /* 0x000fe40000000000 */
[----:B------:R-:W2:Y:S04]  /*2920*/  LDL.LU.64 R208, [R1+0x130] ;  /* 0x0001300001d07983 */ /* 0x000ea80000300a00 */
[----:B------:R-:W2:Y:S04]  /*2930*/  LDL.LU.64 R206, [R1+0x128] ;  /* 0x0001280001ce7983 */ /* 0x000ea80000300a00 */
[----:B------:R-:W2:Y:S04]  /*2940*/  LDL.LU.64 R204, [R1+0x120] ;  /* 0x0001200001cc7983 */ /* 0x000ea80000300a00 */
[----:B------:R-:W2:Y:S04]  /*2950*/  LDL.LU.64 R202, [R1+0x118] ;  /* 0x0001180001ca7983 */ /* 0x000ea80000300a00 */
[----:B------:R-:W2:Y:S01]  /*2960*/  LDL.LU.64 R200, [R1+0x110] ;  /* 0x0001100001c87983 */ /* 0x000ea20000300a00 */
[----:B---3--:R-:W-:-:S06]  /*2970*/  WARPGROUP.ARRIVE ;  /* 0x00000000000079c5 */ /* 0x008fcc0000000000 */
[----:B------:R-:W-:Y:S03]  /*2980*/  HGMMA.64x32x16.F32 R212, gdesc[UR12], R212, gsb0 ;  /* 0x006000000cd479f0 */ /* 0x000fe600080008d4 */
[----:B------:R-:W-:Y:S02]  /*2990*/  WARPGROUP.DEPBAR.LE gsb0, 0x0 ;  /* 0x00008000000079c5 */ /* 0x000fe40000010000 */
[----:B------:R-:W-:Y:S02]  /*29a0*/  IMAD.MOV.U32 R19, RZ, RZ, R214 ;  /* 0x000000ffff137224 */ /* 0x000fe400078e00d6 */
[----:B------:R-:W-:Y:S02]  /*29b0*/  IMAD.MOV.U32 R15, RZ, RZ, R215 ;  /* 0x000000ffff0f7224 */ /* 0x000fe400078e00d7 */
[----:B------:R-:W-:Y:S01]  /*29c0*/  IMAD.MOV.U32 R21, RZ, RZ, R212 ;  /* 0x000000ffff157224 */ /* 0x000fe200078e00d4 */
[----:B------:R-:W2:Y:S01]  /*29d0*/  LDL.LU.64 R214, [R1+0x108] ;  /* 0x0001080001d67983 */ /* 0x000ea20000300a00 */
[----:B------:R-:W-:-:S03]  /*29e0*/  IMAD.MOV.U32 R20, RZ, RZ, R213 ;  /* 0x000000ffff147224 */ /* 0x000fc600078e00d5 */
[----:B------:R-:W2:Y:S01]  /*29f0*/  LDL.LU.64 R212, [R1+0x100] ;  /* 0x0001000001d47983 */ /* 0x000ea20000300a00 */
        /* <DEDUP_REMOVED lines=20> */
[----:B--2---:R-:W-:-:S06]  /*2b40*/  WARPGROUP.ARRIVE ;  /* 0x00000000000079c5 */ /* 0x004fcc0000000000 */
        /* <DEDUP_REMOVED lines=28> */
[----:B------:R0:W-:Y:S04]  /*2d10*/  STL.64 [R1+0xb8], R214 ;  /* 0x0000b8d601007387 */ /* 0x0001e80000100a00 */
[----:B------:R1:W-:Y:S01]  /*2d20*/  STL.64 [R1+0xb0], R212 ;  /* 0x0000b0d401007387 */ /* 0x0003e20000100a00 */
[----:B0-----:R-:W-:Y:S02]  /*2d30*/  IMAD.MOV.U32 R214, RZ, RZ, R19 ;  /* 0x000000ffffd67224 */ /* 0x001fe400078e0013 */
[----:B------:R-:W-:-:S02]  /*2d40*/  IMAD.MOV.U32 R215, RZ, RZ, R15 ;  /* 0x000000ffffd77224 */ /* 0x000fc400078e000f */
[----:B-1----:R-:W-:Y:S02]  /*2d50*/  IMAD.MOV.U32 R212, RZ, RZ, R21 ;  /* 0x000000ffffd47224 */ /* 0x002fe400078e0015 */
[----:B------:R-:W-:Y:S01]  /*2d60*/  IMAD.MOV.U32 R213, RZ, RZ, R20 ;  /* 0x000000ffffd57224 */ /* 0x000fe200078e0014 */
[----:B------:R-:W-:Y:S04]  /*2d70*/  STL.64 [R1+0xf8], R214 ;  /* 0x0000f8d601007387 */ /* 0x000fe80000100a00 */
[----:B------:R-:W-:Y:S04]  /*2d80*/  STL.64 [R1+0xf0], R212 ;  /* 0x0000f0d401007387 */ /* 0x000fe80000100a00 */
[----:B------:R-:W-:Y:S04]  /*2d90*/  STL.64 [R1+0xe8], R210 ;  /* 0x0000e8d201007387 */ /* 0x000fe80000100a00 */
[----:B------:R-:W-:Y:S01]  /*2da0*/  STL.64 [R1+0xe0], R208 ;  /* 0x0000e0d001007387 */ /* 0x000fe20000100a00 */
[----:B------:R-:W-:-:S02]  /*2db0*/  WARPGROUP.DEPBAR.LE gsb0, 0x0 ;  /* 0x00008000000079c5 */ /* 0x000fc40000010000 */
[----:B------:R-:W-:-:S06]  /*2dc0*/  WARPGROUP.ARRIVE ;  /* 0x00000000000079c5 */ /* 0x000fcc0000000000 */
[----:B------:R-:W-:Y:S01]  /*2dd0*/  HGMMA.64x32x16.F32 R56, gdesc[UR28], R56, gsb0 ;  /* 0x006000001c3879f0 */ /* 0x000fe20008000838 */
[----:B------:R-:W-:Y:S04]  /*2de0*/  STL.64 [R1+0xd8], R206 ;  /* 0x0000d8ce01007387 */ /* 0x000fe80000100a00 */
[----:B------:R-:W-:Y:S04]  /*2df0*/  STL.64 [R1+0xd0], R204 ;  /* 0x0000d0cc01007387 */ /* 0x000fe80000100a00 */
[----:B------:R-:W-:Y:S04]  /*2e00*/  STL.64 [R1+0xc8], R202 ;  /* 0x0000c8ca01007387 */ /* 0x000fe80000100a00 */
[----:B------:R0:W-:Y:S04]  /*2e10*/  STL.64 [R1+0xc0], R200 ;  /* 0x0000c0c801007387 */ /* 0x0001e80000100a00 */
[----:B0-----:R-:W2:Y:S04]  /*2e20*/  LDL.LU.64 R200, [R1] ;  /* 0x0000000001c87983 */ /* 0x001ea80000300a00 */
[----:B------:R-:W2:Y:S04]  /*2e30*/  LDL.LU.64 R202, [R1+0x8] ;  /* 0x0000080001ca7983 */ /* 0x000ea80000300a00 */
[----:B------:R-:W2:Y:S04]  /*2e40*/  LDL.LU.64 R204, [R1+0x10] ;  /* 0x0000100001cc7983 */ /* 0x000ea80000300a00 */
[----:B------:R-:W2:Y:S04]  /*2e50*/  LDL.LU.64 R206, [R1+0x18] ;  /* 0x0000180001ce7983 */ /* 0x000ea80000300a00 */
[----:B------:R-:W2:Y:S04]  /*2e60*/  LDL.LU.64 R208, [R1+0x20] ;  /* 0x0000200001d07983 */ /* 0x000ea80000300a00 */
[----:B------:R-:W2:Y:S04]  /*2e70*/  LDL.LU.64 R210, [R1+0x28] ;  /* 0x0000280001d27983 */ /* 0x000ea80000300a00 */
[----:B------:R-:W2:Y:S04]  /*2e80*/  LDL.LU.64 R212, [R1+0x30] ;  /* 0x0000300001d47983 */ /* 0x000ea80000300a00 */
[----:B------:R-:W2:Y:S01]  /*2e90*/  LDL.LU.64 R214, [R1+0x38] ;  /* 0x0000380001d67983 */ /* 0x000ea20000300a00 */
[----:B------:R-:W-:Y:S01]  /*2ea0*/  UMOV UR24, UR32 ;  /* 0x0000002000187c82 */ /* 0x000fe20008000000 */
[----:B------:R-:W-:Y:S01]  /*2eb0*/  UMOV UR25, UR33 ;  /* 0x0000002100197c82 */ /* 0x000fe20008000000 */
        /* <DEDUP_REMOVED lines=21> */
[----:B--2---:R-:W-:-:S06]  /*3010*/  WARPGROUP.ARRIVE ;  /* 0x00000000000079c5 */ /* 0x004fcc0000000000 */
[----:B------:R-:W-:Y:S01]  /*3020*/  HGMMA.64x32x16.F32 R200, gdesc[UR12], R200, gsb0 ;  /* 0x006000000cc879f0 */ /* 0x000fe200080008c8 */
        /* <DEDUP_REMOVED lines=9> */
[----:B------:R-:W-:Y:S01]  /*30c0*/  MOV R3, R214 ;  /* 0x000000d600037202 */ /* 0x000fe20000000f00 */
[----:B------:R-:W-:Y:S02]  /*30d0*/  IMAD.MOV.U32 R0, RZ, RZ, R215 ;  /* 0x000000ffff007224 */ /* 0x000fe400078e00d7 */
[----:B------:R-:W-:Y:S01]  /*30e0*/  IMAD.MOV.U32 R5, RZ, RZ, R212 ;  /* 0x000000ffff057224 */ /* 0x000fe200078e00d4 */
[----:B------:R-:W2:Y:S01]  /*30f0*/  LDL.LU.64 R214, [R1+0xf8] ;  /* 0x0000f80001d67983 */ /* 0x000ea20000300a00 */
[----:B------:R-:W-:-:S03]  /*3100*/  IMAD.MOV.U32 R4, RZ, RZ, R213 ;  /* 0x000000ffff047224 */ /* 0x000fc600078e00d5 */
[----:B------:R-:W2:Y:S01]  /*3110*/  LDL.LU.64 R212, [R1+0xf0] ;  /* 0x0000f00001d47983 */ /* 0x000ea20000300a00 */
[----:B------:R-:W-:Y:S01]  /*3120*/  MOV R12, R218 ;  /* 0x000000da000c7202 */ /* 0x000fe20000000f00 */
[----:B------:R-:W-:Y:S02]  /*3130*/  IMAD.MOV.U32 R8, RZ, RZ, R222 ;  /* 0x000000ffff087224 */ /* 0x000fe400078e00de */
[----:B------:R-:W-:Y:S02]  /*3140*/  IMAD.MOV.U32 R14, RZ, RZ, R216 ;  /* 0x000000ffff0e7224 */ /* 0x000fe400078e00d8 */
[----:B------:R-:W-:Y:S02]  /*3150*/  IMAD.MOV.U32 R13, RZ, RZ, R217 ;  /* 0x000000ffff0d7224 */ /* 0x000fe400078e00d9 */
[----:B------:R-:W-:Y:S02]  /*3160*/  IMAD.MOV.U32 R11, RZ, RZ, R219 ;  /* 0x000000ffff0b7224 */ /* 0x000fe400078e00db */
[----:B------:R-:W-:-:S02]  /*3170*/  IMAD.MOV.U32 R10, RZ, RZ, R220 ;  /* 0x000000ffff0a7224 */ /* 0x000fc400078e00dc */
[----:B------:R-:W-:Y:S02]  /*3180*/  IMAD.MOV.U32 R9, RZ, RZ, R221 ;  /* 0x000000ffff097224 */ /* 0x000fe400078e00dd */
[----:B------:R-:W-:Y:S01]  /*3190*/  IMAD.MOV.U32 R7, RZ, RZ, R223 ;  /* 0x000000ffff077224 */ /* 0x000fe200078e00df */
[----:B------:R-:W-:Y:S01]  /*31a0*/  MOV R222, R8 ;  /* 0x0000000800de7202 */ /* 0x000fe20000000f00 */
[----:B------:R-:W-:Y:S02]  /*31b0*/  IMAD.MOV.U32 R216, RZ, RZ, R14 ;  /* 0x000000ffffd87224 */ /* 0x000fe400078e000e */
[----:B------:R-:W-:Y:S02]  /*31c0*/  IMAD.MOV.U32 R217, RZ, RZ, R13 ;  /* 0x000000ffffd97224 */ /* 0x000fe400078e000d */
[----:B------:R-:W-:Y:S02]  /*31d0*/  IMAD.MOV.U32 R218, RZ, RZ, R12 ;  /* 0x000000ffffda7224 */ /* 0x000fe400078e000c */
[----:B------:R-:W-:-:S02]  /*31e0*/  IMAD.MOV.U32 R219, RZ, RZ, R11 ;  /* 0x000000ffffdb7224 */ /* 0x000fc400078e000b */
[----:B------:R-:W-:Y:S02]  /*31f0*/  IMAD.MOV.U32 R220, RZ, RZ, R10 ;  /* 0x000000ffffdc7224 */ /* 0x000fe400078e000a */
[----:B------:R-:W-:Y:S02]  /*3200*/  IMAD.MOV.U32 R221, RZ, RZ, R9 ;  /* 0x000000ffffdd7224 */ /* 0x000fe400078e0009 */
[----:B------:R-:W-:Y:S01]  /*3210*/  IMAD.MOV.U32 R223, RZ, RZ, R7 ;  /* 0x000000ffffdf7224 */ /* 0x000fe200078e0007 */
[----:B------:R-:W-:Y:S02]  /*3220*/  UIADD3 UR16, UR7, 0x6, URZ ;  /* 0x0000000607107890 */ /* 0x000fe4000fffe03f */
[----:B------:R-:W-:Y:S01]  /*3230*/  UIADD3 UR10, UR6, 0x6, URZ ;  /* 0x00000006060a7890 */ /* 0x000fe2000fffe03f */
[----:B------:R-:W-:Y:S01]  /*3240*/  UMOV UR9, 0x40000040 ;  /* 0x4000004000097882 */ /* 0x000fe20000000000 */
[----:B------:R-:W-:-:S03]  /*3250*/  UMOV UR11, 0x40000040 ;  /* 0x40000040000b7882 */ /* 0x000fc60000000000 */
[----:B------:R-:W-:Y:S01]  /*3260*/  UMOV UR8, UR16 ;  /* 0x0000001000087c82 */ /* 0x000fe20008000000 */
[----:B------:R-:W-:Y:S02]  /*3270*/  IMAD.MOV.U32 R8, RZ, RZ, R210 ;  /* 0x000000ffff087224 */ /* 0x000fe400078e00d2 */
        /* <DEDUP_REMOVED lines=22> */
[----:B------:R1:W-:Y:S04]  /*33e0*/  STL.64 [R1+0x50], R216 ;  /* 0x000050d801007387 */ /* 0x0003e80000100a00 */
[----:B------:R2:W-:Y:S04]  /*33f0*/  STL.64 [R1+0x58], R218 ;  /* 0x000058da01007387 */ /* 0x0005e80000100a00 */
[----:B------:R4:W-:Y:S04]  /*3400*/  STL.64 [R1+0x60], R220 ;  /* 0x000060dc01007387 */ /* 0x0009e80000100a00 */
[----:B------:R-:W-:Y:S04]  /*3410*/  STL.64 [R1+0x68], R222 ;  /* 0x000068de01007387 */ /* 0x000fe80000100a00 */
[----:B------:R-:W-:Y:S04]  /*3420*/  STL.64 [R1+0x70], R224 ;  /* 0x000070e001007387 */ /* 0x000fe80000100a00 */
[----:B------:R-:W-:Y:S04]  /*3430*/  STL.64 [R1+0x78], R226 ;  /* 0x000078e201007387 */ /* 0x000fe80000100a00 */
[----:B0-----:R-:W3:Y:S04]  /*3440*/  LDL.LU.64 R214, [R1+0xb8] ;  /* 0x0000b80001d67983 */ /* 0x001ee80000300a00 */
[----:B------:R-:W3:Y:S01]  /*3450*/  LDL.LU.64 R212, [R1+0xb0] ;  /* 0x0000b00001d47983 */ /* 0x000ee20000300a00 */
        /* <DEDUP_REMOVED lines=72> */
[----:B------:R0:W-:Y:S01]  /*38e0*/  STL.64 [R1+0xa8], R214 ;  /* 0x0000a8d601007387 */ /* 0x0001e20000100a00 */
[----:B-1----:R-:W-:Y:S02]  /*38f0*/  IMAD.MOV.U32 R216, RZ, RZ, R14 ;  /* 0x000000ffffd87224 */ /* 0x002fe400078e000e */
[----:B------:R-:W-:Y:S01]  /*3900*/  IMAD.MOV.U32 R217, RZ, RZ, R13 ;  /* 0x000000ffffd97224 */ /* 0x000fe200078e000d */
[----:B------:R1:W-:Y:S01]  /*3910*/  STL.64 [R1+0xa0], R212 ;  /* 0x0000a0d401007387 */ /* 0x0003e20000100a00 */
[----:B--2---:R-:W-:Y:S02]  /*3920*/  IMAD.MOV.U32 R218, RZ, RZ, R12 ;  /* 0x000000ffffda7224 */ /* 0x004fe400078e000c */
[----:B------:R-:W-:Y:S02]  /*3930*/  IMAD.MOV.U32 R219, RZ, RZ, R11 ;  /* 0x000000ffffdb7224 */ /* 0x000fe400078e000b */
[----:B----4-:R-:W-:-:S02]  /*3940*/  IMAD.MOV.U32 R220, RZ, RZ, R10 ;  /* 0x000000ffffdc7224 */ /* 0x010fc400078e000a */
[----:B------:R-:W-:Y:S02]  /*3950*/  IMAD.MOV.U32 R221, RZ, RZ, R9 ;  /* 0x000000ffffdd7224 */ /* 0x000fe400078e0009 */
[----:B0-----:R-:W-:Y:S02]  /*3960*/  IMAD.MOV.U32 R214, RZ, RZ, R19 ;  /* 0x000000ffffd67224 */ /* 0x001fe400078e0013 */
[----:B------:R-:W-:Y:S02]  /*3970*/  IMAD.MOV.U32 R215, RZ, RZ, R15 ;  /* 0x000000ffffd77224 */ /* 0x000fe400078e000f */
[----:B-1----:R-:W-:Y:S02]  /*3980*/  IMAD.MOV.U32 R212, RZ, RZ, R21 ;  /* 0x000000ffffd47224 */ /* 0x002fe400078e0015 */
[----:B------:R-:W-:Y:S02]  /*3990*/  IMAD.MOV.U32 R213, RZ, RZ, R20 ;  /* 0x000000ffffd57224 */ /* 0x000fe400078e0014 */
[----:B------:R-:W-:-:S02]  /*39a0*/  IMAD.MOV.U32 R222, RZ, RZ, R8 ;  /* 0x000000ffffde7224 */ /* 0x000fc400078e0008 */
[----:B------:R-:W-:Y:S02]  /*39b0*/  IMAD.MOV.U32 R223, RZ, RZ, R7 ;  /* 0x000000ffffdf7224 */ /* 0x000fe400078e0007 */
[----:B------:R-:W-:Y:S02]  /*39c0*/  IMAD.MOV.U32 R224, RZ, RZ, R5 ;  /* 0x000000ffffe07224 */ /* 0x000fe400078e0005 */
[----:B------:R-:W-:Y:S02]  /*39d0*/  IMAD.MOV.U32 R225, RZ, RZ, R4 ;  /* 0x000000ffffe17224 */ /* 0x000fe400078e0004 */
[----:B------:R-:W-:Y:S02]  /*39e0*/  IMAD.MOV.U32 R226, RZ, RZ, R3 ;  /* 0x000000ffffe27224 */ /* 0x000fe400078e0003 */
[----:B------:R-:W-:Y:S01]  /*39f0*/  IMAD.MOV.U32 R227, RZ, RZ, R0 ;  /* 0x000000ffffe37224 */ /* 0x000fe200078e0000 */
[----:B------:R-:W-:Y:S01]  /*3a00*/  UMOV UR8, UR32 ;  /* 0x0000002000087c82 */ /* 0x000fe20008000000 */
[----:B------:R-:W-:Y:S01]  /*3a10*/  UMOV UR9, UR33 ;  /* 0x0000002100097c82 */ /* 0x000fe20008000000 */
[----:B------:R-:W-:-:S03]  /*3a20*/  WARPGROUP.DEPBAR.LE gsb0, 0x0 ;  /* 0x00008000000079c5 */ /* 0x000fc60000010000 */
[----:B------:R-:W-:-:S06]  /*3a30*/  WARPGROUP.ARRIVE ;  /* 0x00000000000079c5 */ /* 0x000fcc0000000000 */
[----:B------:R-:W-:Y:S03]  /*3a40*/  HGMMA.64x32x16.F32 R212, gdesc[UR8], R212, gsb0 ;  /* 0x0060000008d479f0 */ /* 0x000fe600080008d4 */
[----:B------:R-:W-:Y:S02]  /*3a50*/  WARPGROUP.DEPBAR.LE gsb0, 0x0 ;  /* 0x00008000000079c5 */ /* 0x000fe40000010000 */
[----:B------:R-:W-:Y:S04]  /*3a60*/  STL.64 [R1], R212 ;  /* 0x000000d401007387 */ /* 0x000fe80000100a00 */
[----:B------:R0:W-:Y:S04]  /*3a70*/  STL.64 [R1+0x8], R214 ;  /* 0x000008d601007387 */ /* 0x0001e80000100a00 */
[----:B------:R1:W-:Y:S04]  /*3a80*/  STL.64 [R1+0x10], R216 ;  /* 0x000010d801007387 */ /* 0x0003e80000100a00 */
[----:B------:R1:W-:Y:S04]  /*3a90*/  STL.64 [R1+0x18], R218 ;  /* 0x000018da01007387 */ /* 0x0003e80000100a00 */
[----:B------:R1:W-:Y:S04]  /*3aa0*/  STL.64 [R1+0x20], R220 ;  /* 0x000020dc01007387 */ /* 0x0003e80000100a00 */
[----:B------:R1:W-:Y:S04]  /*3ab0*/  STL.64 [R1+0x28], R222 ;  /* 0x000028de01007387 */ /* 0x0003e80000100a00 */
[----:B------:R1:W-:Y:S04]  /*3ac0*/  STL.64 [R1+0x30], R224 ;  /* 0x000030e001007387 */ /* 0x0003e80000100a00 */
[----:B------:R1:W-:Y:S04]  /*3ad0*/  STL.64 [R1+0x38], R226 ;  /* 0x000038e201007387 */ /* 0x0003e80000100a00 */
[----:B0-----:R1:W5:Y:S04]  /*3ae0*/  LDL.LU.64 R214, [R1+0xa8] ;  /* 0x0000a80001d67983 */ /* 0x0013680000300a00 */
[----:B------:R1:W5:Y:S01]  /*3af0*/  LDL.LU.64 R212, [R1+0xa0] ;  /* 0x0000a00001d47983 */ /* 0x0003620000300a00 */
[----:B------:R-:W-:Y:S05]  /*3b00*/  @!P1 BRA `(.L_x_22) ;  /* 0x0000002800d09947 */ /* 0x000fea0003800000 */
[----:B------:R-:W-:Y:S01]  /*3b10*/  UIADD3 UR6, UR37, 0x1, URZ ;  /* 0x0000000125067890 */ /* 0x000fe2000fffe03f */
[----:B------:R-:W-:Y:S02]  /*3b20*/  IMAD.MOV.U32 R4, RZ, RZ, R6 ;  /* 0x000000ffff047224 */ /* 0x000fe400078e0006 */
[----:B------:R-:W-:Y:S01]  /*3b30*/  IMAD.U32 R3, RZ, RZ, UR37 ;  /* 0x00000025ff037e24 */ /* 0x000fe2000f8e00ff */
[----:B------:R-:W-:-:S04]  /*3b40*/  UISETP.NE.AND UP0, UPT, UR6, 0x4, UPT ;  /* 0x000000040600788c */ /* 0x000fc8000bf05270 */
[----:B------:R-:W-:Y:S02]  /*3b50*/  USEL UR7, URZ, 0x1, UP0 ;  /* 0x000000013f077887 */ /* 0x000fe40008000000 */
[----:B------:R-:W-:Y:S02]  /*3b60*/  USEL UR6, UR6, URZ, UP0 ;  /* 0x0000003f06067287 */ /* 0x000fe40008000000 */
[----:B------:R-:W-:-:S06]  /*3b70*/  ULOP3.LUT UR7, UR36, UR7, URZ, 0x3c, !UPT ;  /* 0x0000000724077292 */ /* 0x000fcc000f8e3c3f */
[----:B------:R-:W-:-:S07]  /*3b80*/  MOV R0, UR7 ;  /* 0x0000000700007c02 */ /* 0x000fce0008000f00 */
.L_x_29:
[----:B------:R-:W-:Y:S05]  /*3b90*/  @!P0 BRA `(.L_x_23) ;  /* 0x0000000000048947 */ /* 0x000fea0003800000 */
[----:B------:R-:W-:Y:S01]  /*3ba0*/  BPT.TRAP 0x1 ;  /* 0x000000040000795c */ /* 0x000fe20000300000 */
.L_x_23:
[----:B------:R-:W-:Y:S01]  /*3bb0*/  ULEA UR7, UR6, UR39, 0x3 ;  /* 0x0000002706077291 */ /* 0x000fe2000f8e183f */
[----:B------:R-:W-:-:S08]  /*3bc0*/  SHF.L.U32 R5, R0, 0x1f, RZ ;  /* 0x0000001f00057819 */ /* 0x000fd000000006ff */
[----:B------:R0:W2:Y:S01]  /*3bd0*/  SYNCS.PHASECHK.TRANS64.TRYWAIT P1, [UR7], R5 ;  /* 0x00000005ff0075a7 */ /* 0x0000a20008020147 */
[----:B------:R-:W-:Y:S05]  /*3be0*/  @!P0 BRA `(.L_x_24) ;  /* 0x0000000000048947 */ /* 0x000fea0003800000 */
[----:B------:R-:W-:Y:S01]  /*3bf0*/  BPT.TRAP 0x1 ;  /* 0x000000040000795c */ /* 0x000fe20000300000 */
.L_x_24:
[----:B--2---:R-:W-:Y:S05]  /*3c00*/  @P1 BRA `(.L_x_25) ;  /* 0x0000000000081947 */ /* 0x004fea0003800000 */
[----:B------:R-:W2:Y:S02]  /*3c10*/  SYNCS.PHASECHK.TRANS64.TRYWAIT P1, [UR7], R5 ;  /* 0x00000005ff0075a7 */ /* 0x000ea40008020147 */
[----:B--2---:R-:W-:Y:S05]  /*3c20*/  @!P1 BRA `(.L_x_26) ;  /* 0x0000012800089947 */ /* 0x004fea0003800000 */
.L_x_25:
[----:B------:R-:W-:Y:S04]  /*3c30*/  STL.64 [R1+0x268], R198 ;  /* 0x000268c601007387 */ /* 0x000fe80000100a00 */
[----:B------:R-:W-:Y:S04]  /*3c40*/  STL.64 [R1+0x260], R196 ;  /* 0x000260c401007387 */ /* 0x000fe80000100a00 */
[----:B------:R-:W-:Y:S04]  /*3c50*/  STL.64 [R1+0x258], R194 ;  /* 0x000258c201007387 */ /* 0x000fe80000100a00 */
[----:B------:R-:W-:Y:S04]  /*3c60*/  STL.64 [R1+0x250], R192 ;  /* 0x000250c001007387 */ /* 0x000fe80000100a00 */
[----:B------:R-:W-:Y:S04]  /*3c70*/  STL.64 [R1+0x248], R190 ;  /* 0x000248be01007387 */ /* 0x000fe80000100a00 */
[----:B------:R-:W-:Y:S04]  /*3c80*/  STL.64 [R1+0x240], R188 ;  /* 0x000240bc01007387 */ /* 0x000fe80000100a00 */
[----:B------:R-:W-:Y:S04]  /*3c90*/  STL.64 [R1+0x238], R186 ;  /* 0x000238ba01007387 */ /* 0x000fe80000100a00 */
[----:B------:R3:W-:Y:S04]  /*3ca0*/  STL.64 [R1+0x230], R184 ;  /* 0x000230b801007387 */ /* 0x0007e80000100a00 */
[----:B---3--:R-:W3:Y:S04]  /*3cb0*/  LDL.LU.64 R184, [R1+0x40] ;  /* 0x0000400001b87983 */ /* 0x008ee80000300a00 */
[----:B------:R-:W3:Y:S04]  /*3cc0*/  LDL.LU.64 R186, [R1+0x48] ;  /* 0x0000480001ba7983 */ /* 0x000ee80000300a00 */
[----:B------:R-:W3:Y:S04]  /*3cd0*/  LDL.LU.64 R188, [R1+0x50] ;  /* 0x0000500001bc7983 */ /* 0x000ee80000300a00 */
[----:B------:R-:W3:Y:S04]  /*3ce0*/  LDL.LU.64 R190, [R1+0x58] ;  /* 0x0000580001be7983 */ /* 0x000ee80000300a00 */
[----:B------:R-:W3:Y:S04]  /*3cf0*/  LDL.LU.64 R192, [R1+0x60] ;  /* 0x0000600001c07983 */ /* 0x000ee80000300a00 */
[----:B------:R-:W3:Y:S04]  /*3d00*/  LDL.LU.64 R194, [R1+0x68] ;  /* 0x0000680001c27983 */ /* 0x000ee80000300a00 */
[----:B------:R-:W3:Y:S04]  /*3d10*/  LDL.LU.64 R196, [R1+0x70] ;  /* 0x0000700001c47983 */ /* 0x000ee80000300a00 */
[----:B------:R-:W3:Y:S01]  /*3d20*/  LDL.LU.64 R198, [R1+0x78] ;  /* 0x0000780001c67983 */ /* 0x000ee20000300a00 */
[----:B------:R-:W-:-:S02]  /*3d30*/  UIMAD UR7, UR6, 0x600, UR4 ;  /* 0x00000600060778a4 */ /* 0x000fc4000f8e0204 */
[----:B------:R-:W-:Y:S01]  /*3d40*/  UIMAD UR40, UR6, 0x700, UR5 ;  /* 0x00000700062878a4 */ /* 0x000fe2000f8e0205 */
[----:B------:R-:W-:Y:S01]  /*3d50*/  UMOV UR9, 0x40000040 ;  /* 0x4000004000097882 */ /* 0x000fe20000000000 */
[----:B------:R-:W-:Y:S02]  /*3d60*/  UMOV UR11, 0x40000040 ;  /* 0x40000040000b7882 */ /* 0x000fe40000000000 */
[----:B------:R-:W-:Y:S01]  /*3d70*/  UIADD3 UR14, UR40, 0x100, URZ ;  /* 0x00000100280e7890 */ /* 0x000fe2000fffe03f */
[----:B------:R-:W-:Y:S02]  /*3d80*/  UMOV UR8, UR7 ;  /* 0x0000000700087c82 */ /* 0x000fe40008000000 */
[----:B------:R-:W-:Y:S01]  /*3d90*/  UMOV UR10, UR40 ;  /* 0x00000028000a7c82 */ /* 0x000fe20008000000 */
        /* <DEDUP_REMOVED lines=18> */
[----:B-----5:R-:W-:Y:S01]  /*3ec0*/  WARPGROUP.ARRIVE ;  /* 0x00000000000079c5 */ /* 0x020fe20000000000 */
[----:B------:R-:W-:Y:S01]  /*3ed0*/  UIADD3 UR30, UR40, 0x500, URZ ;  /* 0x00000500281e7890 */ /* 0x000fe2000fffe03f */
[----:B--2---:R-:W-:Y:S01]  /*3ee0*/  IMAD.MOV.U32 R7, RZ, RZ, R198 ;  /* 0x000000ffff077224 */ /* 0x004fe200078e00c6 */
[----:B------:R-:W-:Y:S01]  /*3ef0*/  UMOV UR28, UR8 ;  /* 0x00000008001c7c82 */ /* 0x000fe20008000000 */
[----:B------:R-:W-:Y:S01]  /*3f00*/  UMOV UR29, UR9 ;  /* 0x00000009001d7c82 */ /* 0x000fe20008000000 */
[----:B------:R-:W-:Y:S01]  /*3f10*/  UMOV UR31, 0x40000040 ;  /* 0x40000040001f7882 */ /* 0x000fe20000000000 */
[----:B------:R-:W-:Y:S01]  /*3f20*/  HGMMA.64x32x16.F32 R200, gdesc[UR12], R200, gsb0 ;  /* 0x006000000cc879f0 */ /* 0x000fe200080008c8 */
[----:B------:R-:W-:Y:S01]  /*3f30*/  UIADD3 UR34, UR40, 0x600, URZ ;  /* 0x0000060028227890 */ /* 0x000fe2000fffe03f */
[----:B0-----:R-:W-:Y:S01]  /*3f40*/  IMAD.MOV.U32 R5, RZ, RZ, R199 ;  /* 0x000000ffff057224 */ /* 0x001fe200078e00c7 */
[----:B------:R-:W-:Y:S01]  /*3f50*/  UMOV UR32, UR8 ;  /* 0x0000000800207c82 */ /* 0x000fe20008000000 */
[----:B------:R-:W-:Y:S01]  /*3f60*/  UMOV UR33, UR9 ;  /* 0x0000000900217c82 */ /* 0x000fe20008000000 */
[----:B------:R-:W-:Y:S01]  /*3f70*/  UMOV UR35, 0x40000040 ;  /* 0x4000004000237882 */ /* 0x000fe20000000000 */
[----:B------:R-:W-:Y:S01]  /*3f80*/  UIADD3 UR12, UR7, 0x400, URZ ;  /* 0x00000400070c7890 */ /* 0x000fe2000fffe03f */
[----:B------:R-:W-:Y:S01]  /*3f90*/  IMAD.MOV.U32 R9, RZ, RZ, R196 ;  /* 0x000000ffff097224 */ /* 0x000fe200078e00c4 */
[----:B------:R-:W2:Y:S01]  /*3fa0*/  LDL.LU.64 R198, [R1+0x268] ;  /* 0x0002680001c67983 */ /* 0x000ea20000300a00 */
[----:B------:R-:W-:-:S02]  /*3fb0*/  IMAD.MOV.U32 R8, RZ, RZ, R197 ;  /* 0x000000ffff087224 */ /* 0x000fc400078e00c5 */
[----:B------:R-:W-:Y:S01]  /*3fc0*/  IMAD.MOV.U32 R11, RZ, RZ, R194 ;  /* 0x000000ffff0b7224 */ /* 0x000fe200078e00c2 */
[----:B------:R-:W2:Y:S01]  /*3fd0*/  LDL.LU.64 R196, [R1+0x260] ;  /* 0x0002600001c47983 */ /* 0x000ea20000300a00 */
[----:B------:R-:W-:Y:S02]  /*3fe0*/  IMAD.MOV.U32 R10, RZ, RZ, R195 ;  /* 0x000000ffff0a7224 */ /* 0x000fe400078e00c3 */
[----:B------:R-:W-:Y:S01]  /*3ff0*/  IMAD.MOV.U32 R13, RZ, RZ, R192 ;  /* 0x000000ffff0d7224 */ /* 0x000fe200078e00c0 */
[----:B------:R-:W2:Y:S01]  /*4000*/  LDL.LU.64 R194, [R1+0x258] ;  /* 0x0002580001c27983 */ /* 0x000ea20000300a00 */
        /* <DEDUP_REMOVED lines=10> */
[----:B-1----:R-:W-:Y:S01]  /*40b0*/  IMAD.MOV.U32 R217, RZ, RZ, R184 ;  /* 0x000000ffffd97224 */ /* 0x002fe200078e00b8 */
[----:B------:R-:W2:Y:S01]  /*40c0*/  LDL.LU.64 R186, [R1+0x238] ;  /* 0x0002380001ba7983 */ /* 0x000ea20000300a00 */
[----:B------:R-:W-:-:S03]  /*40d0*/  IMAD.MOV.U32 R216, RZ, RZ, R185 ;  /* 0x000000ffffd87224 */ /* 0x000fc600078e00b9 */
[----:B------:R-:W2:Y:S01]  /*40e0*/  LDL.LU.64 R184, [R1+0x230] ;  /* 0x0002300001b87983 */ /* 0x000ea20000300a00 */
        /* <DEDUP_REMOVED lines=15> */
[----:B------:R-:W-:Y:S01]  /*41e0*/  UMOV UR32, UR12 ;  /* 0x0000000c00207c82 */ /* 0x000fe20008000000 */
[----:B------:R-:W-:Y:S01]  /*41f0*/  UMOV UR33, 0x40000040 ;  /* 0x4000004000217882 */ /* 0x000fe20000000000 */
[----:B------:R-:W-:Y:S02]  /*4200*/  WARPGROUP.DEPBAR.LE gsb0, 0x0 ;  /* 0x00008000000079c5 */ /* 0x000fe40000010000 */
[----:B------:R-:W-:-:S06]  /*4210*/  WARPGROUP.ARRIVE ;  /* 0x00000000000079c5 */ /* 0x000fcc0000000000 */
[----:B------:R-:W-:Y:S01]  /*4220*/  HGMMA.64x32x16.F32 R24, gdesc[UR32], R24, gsb0 ;  /* 0x00600000201879f0 */ /* 0x000fe20008000818 */
[----:B------:R-:W-:Y:S01]  /*4230*/  UMOV UR28, UR32 ;  /* 0x00000020001c7c82 */ /* 0x000fe20008000000 */
[----:B------:R-:W-:Y:S01]  /*4240*/  UMOV UR29, UR33 ;  /* 0x00000021001d7c82 */ /* 0x000fe20008000000 */
[----:B------:R0:W-:Y:S04]  /*4250*/  STL.64 [R1+0x1e8], R214 ;  /* 0x0001e8d601007387 */ /* 0x0001e80000100a00 */
[----:B------:R1:W-:Y:S04]  /*4260*/  STL.64 [R1+0x1e0], R212 ;  /* 0x0001e0d401007387 */ /* 0x0003e80000100a00 */
[----:B------:R3:W-:Y:S04]  /*4270*/  STL.64 [R1+0x1d8], R210 ;  /* 0x0001d8d201007387 */ /* 0x0007e80000100a00 */
[----:B------:R4:W-:Y:S01]  /*4280*/  STL.64 [R1+0x1d0], R208 ;  /* 0x0001d0d001007387 */ /* 0x0009e20000100a00 */
[----:B0-----:R-:W-:-:S02]  /*4290*/  IMAD.MOV.U32 R214, RZ, RZ, R7 ;  /* 0x000000ffffd67224 */ /* 0x001fc400078e0007 */
[----:B------:R-:W-:Y:S01]  /*42a0*/  IMAD.MOV.U32 R215, RZ, RZ, R5 ;  /* 0x000000ffffd77224 */ /* 0x000fe200078e0005 */
[----:B------:R0:W-:Y:S01]  /*42b0*/  STL.64 [R1+0x1c8], R206 ;  /* 0x0001c8ce01007387 */ /* 0x0001e20000100a00 */
[----:B-1----:R-:W-:Y:S02]  /*42c0*/  IMAD.MOV.U32 R212, RZ, RZ, R9 ;  /* 0x000000ffffd47224 */ /* 0x002fe400078e0009 */
[----:B------:R-:W-:Y:S01]  /*42d0*/  IMAD.MOV.U32 R213, RZ, RZ, R8 ;  /* 0x000000ffffd57224 */ /* 0x000fe200078e0008 */
[----:B------:R1:W-:Y:S01]  /*42e0*/  STL.64 [R1+0x1c0], R204 ;  /* 0x0001c0cc01007387 */ /* 0x0003e20000100a00 */
[----:B---3--:R-:W-:Y:S02]  /*42f0*/  IMAD.MOV.U32 R210, RZ, RZ, R11 ;  /* 0x000000ffffd27224 */ /* 0x008fe400078e000b */
[----:B------:R-:W-:Y:S01]  /*4300*/  IMAD.MOV.U32 R211, RZ, RZ, R10 ;  /* 0x000000ffffd37224 */ /* 0x000fe200078e000a */
[----:B------:R3:W-:Y:S01]  /*4310*/  STL.64 [R1+0x1b8], R202 ;  /* 0x0001b8ca01007387 */ /* 0x0007e20000100a00 */
[----:B----4-:R-:W-:-:S02]  /*4320*/  IMAD.MOV.U32 R208, RZ, RZ, R13 ;  /* 0x000000ffffd07224 */ /* 0x010fc400078e000d */
[----:B------:R-:W-:Y:S01]  /*4330*/  IMAD.MOV.U32 R209, RZ, RZ, R12 ;  /* 0x000000ffffd17224 */ /* 0x000fe200078e000c */
[----:B------:R4:W-:Y:S01]  /*4340*/  STL.64 [R1+0x1b0], R200 ;  /* 0x0001b0c801007387 */ /* 0x0009e20000100a00 */
[----:B0-----:R-:W-:Y:S02]  /*4350*/  IMAD.MOV.U32 R206, RZ, RZ, R15 ;  /* 0x000000ffffce7224 */ /* 0x001fe400078e000f */
[----:B------:R-:W-:Y:S01]  /*4360*/  IMAD.MOV.U32 R207, RZ, RZ, R14 ;  /* 0x000000ffffcf7224 */ /* 0x000fe200078e000e */
[----:B------:R-:W-:Y:S01]  /*4370*/  STL.64 [R1+0x228], R214 ;  /* 0x000228d601007387 */ /* 0x000fe20000100a00 */
[----:B-1----:R-:W-:Y:S02]  /*4380*/  IMAD.MOV.U32 R204, RZ, RZ, R20 ;  /* 0x000000ffffcc7224 */ /* 0x002fe400078e0014 */
[----:B------:R-:W-:Y:S01]  /*4390*/  IMAD.MOV.U32 R205, RZ, RZ, R19 ;  /* 0x000000ffffcd7224 */ /* 0x000fe200078e0013 */
[----:B------:R-:W-:Y:S02]  /*43a0*/  WARPGROUP.DEPBAR.LE gsb0, 0x0 ;  /* 0x00008000000079c5 */ /* 0x000fe40000010000 */
[----:B------:R-:W-:-:S06]  /*43b0*/  WARPGROUP.ARRIVE ;  /* 0x00000000000079c5 */ /* 0x000fcc0000000000 */
[----:B------:R-:W-:Y:S01]  /*43c0*/  HGMMA.64x32x16.F32 R56, gdesc[UR28], R56, gsb0 ;  /* 0x006000001c3879f0 */ /* 0x000fe20008000838 */
[----:B---3--:R-:W-:Y:S01]  /*43d0*/  IMAD.MOV.U32 R202, RZ, RZ, R23 ;  /* 0x000000ffffca7224 */ /* 0x008fe200078e0017 */
[----:B------:R-:W-:Y:S01]  /*43e0*/  MOV R203, R21 ;  /* 0x0000001500cb7202 */ /* 0x000fe20000000f00 */
[----:B------:R-:W-:Y:S01]  /*43f0*/  STL.64 [R1+0x220], R212 ;  /* 0x000220d401007387 */ /* 0x000fe20000100a00 */
[----:B----4-:R-:W-:Y:S02]  /*4400*/  IMAD.MOV.U32 R200, RZ, RZ, R217 ;  /* 0x000000ffffc87224 */ /* 0x010fe400078e00d9 */
[----:B------:R-:W-:Y:S01]  /*4410*/  IMAD.MOV.U32 R201, RZ, RZ, R216 ;  /* 0x000000ffffc97224 */ /* 0x000fe200078e00d8 */
[----:B------:R-:W-:Y:S04]  /*4420*/  STL.64 [R1+0x218], R210 ;  /* 0x000218d201007387 */ /* 0x000fe80000100a00 */
[----:B------:R-:W-:Y:S04]  /*4430*/  STL.64 [R1+0x210], R208 ;  /* 0x000210d001007387 */ /* 0x000fe80000100a00 */
[----:B------:R-:W-:Y:S04]  /*4440*/  STL.64 [R1+0x208], R206 ;  /* 0x000208ce01007387 */ /* 0x000fe80000100a00 */
[----:B------:R-:W-:Y:S04]  /*4450*/  STL.64 [R1+0x200], R204 ;  /* 0x000200cc01007387 */ /* 0x000fe80000100a00 */
[----:B------:R-:W-:Y:S04]  /*4460*/  STL.64 [R1+0x1f8], R202 ;  /* 0x0001f8ca01007387 */ /* 0x000fe80000100a00 */
[----:B------:R0:W-:Y:S04]  /*4470*/  STL.64 [R1+0x1f0], R200 ;  /* 0x0001f0c801007387 */ /* 0x0001e80000100a00 */
[----:B0-----:R-:W3:Y:S04]  /*4480*/  LDL.LU.64 R200, [R1] ;  /* 0x0000000001c87983 */ /* 0x001ee80000300a00 */
[----:B------:R-:W3:Y:S04]  /*4490*/  LDL.LU.64 R202, [R1+0x8] ;  /* 0x0000080001ca7983 */ /* 0x000ee80000300a00 */
[----:B------:R-:W3:Y:S04]  /*44a0*/  LDL.LU.64 R204, [R1+0x10] ;  /* 0x0000100001cc7983 */ /* 0x000ee80000300a00 */
[----:B------:R-:W3:Y:S04]  /*44b0*/  LDL.LU.64 R206, [R1+0x18] ;  /* 0x0000180001ce7983 */ /* 0x000ee80000300a00 */
[----:B------:R-:W3:Y:S04]  /*44c0*/  LDL.LU.64 R208, [R1+0x20] ;  /* 0x0000200001d07983 */ /* 0x000ee80000300a00 */
[----:B------:R-:W3:Y:S04]  /*44d0*/  LDL.LU.64 R210, [R1+0x28] ;  /* 0x0000280001d27983 */ /* 0x000ee80000300a00 */
[----:B------:R-:W3:Y:S04]  /*44e0*/  LDL.LU.64 R212, [R1+0x30] ;  /* 0x0000300001d47983 */ /* 0x000ee80000300a00 */
[----:B------:R-:W3:Y:S01]  /*44f0*/  LDL.LU.64 R214, [R1+0x38] ;  /* 0x0000380001d67983 */ /* 0x000ee20000300a00 */
[----:B------:R-:W-:-:S02]  /*4500*/  WARPGROUP.DEPBAR.LE gsb0, 0x0 ;  /* 0x00008000000079c5 */ /* 0x000fc40000010000 */
[----:B------:R-:W-:Y:S01]  /*4510*/  WARPGROUP.ARRIVE ;  /* 0x00000000000079c5 */ /* 0x000fe20000000000 */
[----:B------:R-:W-:Y:S01]  /*4520*/  UMOV UR24, UR32 ;  /* 0x0000002000187c82 */ /* 0x000fe20008000000 */
[----:B------:R-:W-:-:S04]  /*4530*/  UMOV UR25, UR33 ;  /* 0x0000002100197c82 */ /* 0x000fc80008000000 */
        /* <DEDUP_REMOVED lines=16> */
[----:B------:R-:W-:Y:S01]  /*4640*/  UMOV UR34, UR10 ;  /* 0x0000000a00227c82 */ /* 0x000fe20008000000 */
[----:B------:R-:W-:Y:S01]  /*4650*/  UMOV UR35, UR11 ;  /* 0x0000000b00237c82 */ /* 0x000fe20008000000 */
[----:B------:R-:W-:Y:S02]  /*4660*/  WARPGROUP.DEPBAR.LE gsb0, 0x0 ;  /* 0x00008000000079c5 */ /* 0x000fe40000010000 */
[----:B---3--:R-:W-:-:S06]  /*4670*/  WARPGROUP.ARRIVE ;  /* 0x00000000000079c5 */ /* 0x008fcc0000000000 */
[----:B------:R-:W-:Y:S03]  /*4680*/  HGMMA.64x32x16.F32 R200, gdesc[UR32], R200, gsb0 ;  /* 0x0060000020c879f0 */ /* 0x000fe600080008c8 */
        /* <DEDUP_REMOVED lines=8> */
[----:B------:R-:W-:Y:S01]  /*4710*/  IMAD.MOV.U32 R10, RZ, RZ, R211 ;  /* 0x000000ffff0a7224 */ /* 0x000fe200078e00d3 */
[----:B------:R-:W-:Y:S01]  /*4720*/  MOV R14, R207 ;  /* 0x000000cf000e7202 */ /* 0x000fe20000000f00 */
        /* <DEDUP_REMOVED lines=13> */
[----:B------:R-:W2:Y:S04]  /*4800*/  LDL.LU.64 R202, [R1+0x1f8] ;  /* 0x0001f80001ca7983 */ /* 0x000ea80000300a00 */
[----:B------:R-:W2:Y:S01]  /*4810*/  LDL.LU.64 R200, [R1+0x1f0] ;  /* 0x0001f00001c87983 */ /* 0x000ea20000300a00 */
[----:B------:R-:W-:-:S02]  /*4820*/  UIADD3 UR8, UR7, 0x2, URZ ;  /* 0x0000000207087890 */ /* 0x000fc4000fffe03f */
[----:B------:R-:W-:Y:S01]  /*4830*/  UIADD3 UR10, UR40, 0x2, URZ ;  /* 0x00000002280a7890 */ /* 0x000fe2000fffe03f */
[----:B------:R-:W-:Y:S01]  /*4840*/  UMOV UR9, 0x40000040 ;  /* 0x4000004000097882 */ /* 0x000fe20000000000 */
[----:B------:R-:W-:Y:S01]  /*4850*/  UMOV UR11, 0x40000040 ;  /* 0x40000040000b7882 */ /* 0x000fe20000000000 */
[----:B--2---:R-:W-:-:S06]  /*4860*/  WARPGROUP.ARRIVE ;  /* 0x00000000000079c5 */ /* 0x004fcc0000000000 */
[----:B------:R-:W-:Y:S03]  /*4870*/  HGMMA.64x32x16.F32 R200, gdesc[UR8], R200, gsb0 ;  /* 0x0060000008c879f0 */ /* 0x000fe600080008c8 */
[----:B------:R-:W-:Y:S02]  /*4880*/  WARPGROUP.DEPBAR.LE gsb0, 0x0 ;  /* 0x00008000000079c5 */ /* 0x000fe40000010000 */
        /* <DEDUP_REMOVED lines=8> */
[----:B0-----:R-:W2:Y:S04]  /*4910*/  LDL.LU.64 R214, [R1+0x1e8] ;  /* 0x0001e80001d67983 */ /* 0x001ea80000300a00 */
[----:B------:R-:W2:Y:S04]  /*4920*/  LDL.LU.64 R212, [R1+0x1e0] ;  /* 0x0001e00001d47983 */ /* 0x000ea80000300a00 */
[----:B------:R-:W2:Y:S04]  /*4930*/  LDL.LU.64 R210, [R1+0x1d8] ;  /* 0x0001d80001d27983 */ /* 0x000ea80000300a00 */
[----:B------:R-:W2:Y:S04]  /*4940*/  LDL.LU.64 R208, [R1+0x1d0] ;  /* 0x0001d00001d07983 */ /* 0x000ea80000300a00 */
[----:B------:R-:W2:Y:S04]  /*4950*/  LDL.LU.64 R206, [R1+0x1c8] ;  /* 0x0001c80001ce7983 */ /* 0x000ea80000300a00 */
[----:B------:R-:W2:Y:S04]  /*4960*/  LDL.LU.64 R204, [R1+0x1c0] ;  /* 0x0001c00001cc7983 */ /* 0x000ea80000300a00 */
[----:B------:R-:W2:Y:S04]  /*4970*/  LDL.LU.64 R202, [R1+0x1b8] ;  /* 0x0001b80001ca7983 */ /* 0x000ea80000300a00 */
        /* <DEDUP_REMOVED lines=59> */
[----:B------:R-:W3:Y:S04]  /*4d30*/  LDL.LU.64 R202, [R1+0x48] ;  /* 0x0000480001ca7983 */ /* 0x000ee80000300a00 */
[----:B------:R-:W4:Y:S04]  /*4d40*/  LDL.LU.64 R204, [R1+0x50] ;  /* 0x0000500001cc7983 */ /* 0x000f280000300a00 */
[----:B------:R-:W2:Y:S04]  /*4d50*/  LDL.LU.64 R206, [R1+0x58] ;  /* 0x0000580001ce7983 */ /* 0x000ea80000300a00 */
[----:B------:R-:W3:Y:S01]  /*4d60*/  LDL.LU.64 R208, [R1+0x60] ;  /* 0x0000600001d07983 */ /* 0x000ee20000300a00 */
[----:B------:R-:W-:-:S02]  /*4d70*/  WARPGROUP.DEPBAR.LE gsb0, 0x0 ;  /* 0x00008000000079c5 */ /* 0x000fc40000010000 */
[----:B------:R-:W-:Y:S01]  /*4d80*/  WARPGROUP.ARRIVE ;  /* 0x00000000000079c5 */ /* 0x000fe20000000000 */
[----:B------:R-:W4:Y:S04]  /*4d90*/  LDL.LU.64 R210, [R1+0x68] ;  /* 0x0000680001d27983 */ /* 0x000f280000300a00 */
[----:B------:R-:W2:Y:S01]  /*4da0*/  LDL.LU.64 R212, [R1+0x70] ;  /* 0x0000700001d47983 */ /* 0x000ea20000300a00 */
[----:B------:R-:W-:Y:S03]  /*4db0*/  HGMMA.64x32x16.F32 R56, gdesc[UR28], R56, gsb0 ;  /* 0x006000001c3879f0 */ /* 0x000fe60008000838 */
[----:B------:R-:W3:Y:S01]  /*4dc0*/  LDL.LU.64 R214, [R1+0x78] ;  /* 0x0000780001d67983 */ /* 0x000ee20000300a00 */
        /* <DEDUP_REMOVED lines=20> */
[----:B------:R-:W-:Y:S01]  /*4f10*/  IMAD.MOV.U32 R218, RZ, RZ, R15 ;  /* 0x000000ffffda7224 */ /* 0x000fe200078e000f */
[----:B------:R-:W-:Y:S01]  /*4f20*/  MOV R223, R10 ;  /* 0x0000000a00df7202 */ /* 0x000fe20000000f00 */
[----:B------:R-:W-:Y:S02]  /*4f30*/  IMAD.MOV.U32 R219, RZ, RZ, R14 ;  /* 0x000000ffffdb7224 */ /* 0x000fe400078e000e */
[----:B------:R-:W-:Y:S02]  /*4f40*/  IMAD.MOV.U32 R220, RZ, RZ, R13 ;  /* 0x000000ffffdc7224 */ /* 0x000fe400078e000d */
[----:B------:R-:W-:Y:S02]  /*4f50*/  IMAD.MOV.U32 R221, RZ, RZ, R12 ;  /* 0x000000ffffdd7224 */ /* 0x000fe400078e000c */
[----:B------:R-:W-:Y:S02]  /*4f60*/  IMAD.MOV.U32 R222, RZ, RZ, R11 ;  /* 0x000000ffffde7224 */ /* 0x000fe400078e000b */
[----:B------:R-:W-:-:S02]  /*4f70*/  IMAD.MOV.U32 R224, RZ, RZ, R9 ;  /* 0x000000ffffe07224 */ /* 0x000fc400078e0009 */
[----:B------:R-:W-:Y:S02]  /*4f80*/  IMAD.MOV.U32 R225, RZ, RZ, R8 ;  /* 0x000000ffffe17224 */ /* 0x000fe400078e0008 */
[----:B------:R-:W-:Y:S02]  /*4f90*/  IMAD.MOV.U32 R226, RZ, RZ, R7 ;  /* 0x000000ffffe27224 */ /* 0x000fe400078e0007 */
[----:B------:R-:W-:Y:S01]  /*4fa0*/  IMAD.MOV.U32 R227, RZ, RZ, R5 ;  /* 0x000000ffffe37224 */ /* 0x000fe200078e0005 */
[----:B------:R-:W-:Y:S01]  /*4fb0*/  UMOV UR8, UR32 ;  /* 0x0000002000087c82 */ /* 0x000fe20008000000 */
[----:B---3--:R0:W-:Y:S04]  /*4fc0*/  STL.64 [R1+0x1a8], R214 ;  /* 0x0001a8d601007387 */ /* 0x0081e80000100a00 */
[----:B--2---:R1:W-:Y:S01]  /*4fd0*/  STL.64 [R1+0x1a0], R212 ;  /* 0x0001a0d401007387 */ /* 0x0043e20000100a00 */
[----:B0-----:R-:W-:-:S02]  /*4fe0*/  IMAD.MOV.U32 R214, RZ, RZ, R23 ;  /* 0x000000ffffd67224 */ /* 0x001fc400078e0017 */
[----:B------:R-:W-:Y:S02]  /*4ff0*/  IMAD.MOV.U32 R215, RZ, RZ, R21 ;  /* 0x000000ffffd77224 */ /* 0x000fe400078e0015 */
[----:B-1----:R-:W-:Y:S02]  /*5000*/  IMAD.MOV.U32 R212, RZ, RZ, R217 ;  /* 0x000000ffffd47224 */ /* 0x002fe400078e00d9 */
[----:B------:R-:W-:Y:S02]  /*5010*/  IMAD.MOV.U32 R213, RZ, RZ, R216 ;  /* 0x000000ffffd57224 */ /* 0x000fe400078e00d8 */
[----:B------:R-:W-:Y:S02]  /*5020*/  IMAD.MOV.U32 R216, RZ, RZ, R20 ;  /* 0x000000ffffd87224 */ /* 0x000fe400078e0014 */
[----:B------:R-:W-:Y:S01]  /*5030*/  IMAD.MOV.U32 R217, RZ, RZ, R19 ;  /* 0x000000ffffd97224 */ /* 0x000fe200078e0013 */
[----:B------:R-:W-:Y:S01]  /*5040*/  UMOV UR9, UR33 ;  /* 0x0000002100097c82 */ /* 0x000fe20008000000 */
[----:B------:R-:W-:-:S04]  /*5050*/  WARPGROUP.DEPBAR.LE gsb0, 0x0 ;  /* 0x00008000000079c5 */ /* 0x000fc80000010000 */
[----:B------:R-:W-:-:S06]  /*5060*/  WARPGROUP.ARRIVE ;  /* 0x00000000000079c5 */ /* 0x000fcc0000000000 */
[----:B------:R-:W-:Y:S01]  /*5070*/  HGMMA.64x32x16.F32 R212, gdesc[UR8], R212, gsb0 ;  /* 0x0060000008d479f0 */ /* 0x000fe200080008d4 */
[----:B----4-:R-:W-:Y:S04]  /*5080*/  STL.64 [R1+0x198], R210 ;  /* 0x000198d201007387 */ /* 0x010fe80000100a00 */
[----:B------:R-:W-:Y:S04]  /*5090*/  STL.64 [R1+0x190], R208 ;  /* 0x000190d001007387 */ /* 0x000fe80000100a00 */
[----:B------:R-:W-:Y:S04]  /*50a0*/  STL.64 [R1+0x188], R206 ;  /* 0x000188ce01007387 */ /* 0x000fe80000100a00 */
[----:B------:R-:W-:Y:S04]  /*50b0*/  STL.64 [R1+0x180], R204 ;  /* 0x000180cc01007387 */ /* 0x000fe80000100a00 */
[----:B------:R-:W-:Y:S04]  /*50c0*/  STL.64 [R1+0x178], R202 ;  /* 0x000178ca01007387 */ /* 0x000fe80000100a00 */
[----:B------:R-:W-:Y:S01]  /*50d0*/  STL.64 [R1+0x170], R200 ;  /* 0x000170c801007387 */ /* 0x000fe20000100a00 */
[----:B------:R-:W-:-:S03]  /*50e0*/  WARPGROUP.DEPBAR.LE gsb0, 0x0 ;  /* 0x00008000000079c5 */ /* 0x000fc60000010000 */
[----:B------:R-:W-:Y:S04]  /*50f0*/  STL.64 [R1], R212 ;  /* 0x000000d401007387 */ /* 0x000fe80000100a00 */
[----:B------:R0:W-:Y:S04]  /*5100*/  STL.64 [R1+0x8], R214 ;  /* 0x000008d601007387 */ /* 0x0001e80000100a00 */
[----:B------:R1:W-:Y:S04]  /*5110*/  STL.64 [R1+0x10], R216 ;  /* 0x000010d801007387 */ /* 0x0003e80000100a00 */
[----:B------:R-:W-:Y:S04]  /*5120*/  STL.64 [R1+0x18], R218 ;  /* 0x000018da01007387 */ /* 0x000fe80000100a00 */
[----:B------:R-:W-:Y:S04]  /*5130*/  STL.64 [R1+0x20], R220 ;  /* 0x000020dc01007387 */ /* 0x000fe80000100a00 */
[----:B------:R-:W-:Y:S04]  /*5140*/  STL.64 [R1+0x28], R222 ;  /* 0x000028de01007387 */ /* 0x000fe80000100a00 */
[----:B------:R-:W-:Y:S04]  /*5150*/  STL.64 [R1+0x30], R224 ;  /* 0x000030e001007387 */ /* 0x000fe80000100a00 */
[----:B------:R-:W-:Y:S04]  /*5160*/  STL.64 [R1+0x38], R226 ;  /* 0x000038e201007387 */ /* 0x000fe80000100a00 */
        /* <DEDUP_REMOVED lines=35> */
[----:B-1----:R-:W-:Y:S01]  /*53a0*/  IMAD.MOV.U32 R217, RZ, RZ, R200 ;  /* 0x000000ffffd97224 */ /* 0x002fe200078e00c8 */
        /* <DEDUP_REMOVED lines=62> */
[----:B--2---:R-:W-:Y:S02]  /*5790*/  IMAD.MOV.U32 R210, RZ, RZ, R11 ;  /* 0x000000ffffd27224 */ /* 0x004fe400078e000b */
[----:B------:R-:W-:Y:S01]  /*57a0*/  IMAD.MOV.U32 R211, RZ, RZ, R10 ;  /* 0x000000ffffd37224 */ /* 0x000fe200078e000a */
[----:B------:R2:W-:Y:S01]  /*57b0*/  STL.64 [R1+0xb8], R202 ;  /* 0x0000b8ca01007387 */ /* 0x0005e20000100a00 */
[----:B---3--:R-:W-:-:S02]  /*57c0*/  IMAD.MOV.U32 R208, RZ, RZ, R13 ;  /* 0x000000ffffd07224 */ /* 0x008fc400078e000d */
        /* <DEDUP_REMOVED lines=10> */
[----:B--2---:R-:W-:Y:S01]  /*5870*/  IMAD.MOV.U32 R202, RZ, RZ, R23 ;  /* 0x000000ffffca7224 */ /* 0x004fe200078e0017 */
[----:B------:R-:W-:Y:S01]  /*5880*/  STL.64 [R1+0x120], R212 ;  /* 0x000120d401007387 */ /* 0x000fe20000100a00 */
[----:B------:R-:W-:Y:S02]  /*5890*/  IMAD.MOV.U32 R203, RZ, RZ, R21 ;  /* 0x000000ffffcb7224 */ /* 0x000fe400078e0015 */
[----:B---3--:R-:W-:Y:S01]  /*58a0*/  IMAD.MOV.U32 R200, RZ, RZ, R217 ;  /* 0x000000ffffc87224 */ /* 0x008fe200078e00d9 */
[----:B------:R-:W-:Y:S01]  /*58b0*/  STL.64 [R1+0x118], R210 ;  /* 0x000118d201007387 */ /* 0x000fe20000100a00 */
[----:B------:R-:W-:-:S03]  /*58c0*/  IMAD.MOV.U32 R201, RZ, RZ, R216 ;  /* 0x000000ffffc97224 */ /* 0x000fc600078e00d8 */
[----:B------:R-:W-:Y:S04]  /*58d0*/  STL.64 [R1+0x110], R208 ;  /* 0x000110d001007387 */ /* 0x000fe80000100a00 */
        /* <DEDUP_REMOVED lines=51> */
[----:B------:R-:W-:Y:S01]  /*5c10*/  IMAD.MOV.U32 R14, RZ, RZ, R207 ;  /* 0x000000ffff0e7224 */ /* 0x000fe200078e00cf */
[----:B------:R-:W-:Y:S01]  /*5c20*/  MOV R21, R203 ;  /* 0x000000cb00157202 */ /* 0x000fe20000000f00 */
[----:B------:R-:W-:Y:S01]  /*5c30*/  IMAD.MOV.U32 R20, RZ, RZ, R204 ;  /* 0x000000ffff147224 */ /* 0x000fe200078e00cc */
[----:B------:R-:W2:Y:S01]  /*5c40*/  LDL.LU.64 R206, [R1+0x108] ;  /* 0x0001080001ce7983 */ /* 0x000ea20000300a00 */
[----:B------:R-:W-:-:S02]  /*5c50*/  IMAD.MOV.U32 R19, RZ, RZ, R205 ;  /* 0x000000ffff137224 */ /* 0x000fc400078e00cd */
        /* <DEDUP_REMOVED lines=102> */
[----:B------:R-:W-:Y:S01]  /*62c0*/  IMAD.MOV.U32 R218, RZ, RZ, R15 ;  /* 0x000000ffffda7224 */ /* 0x000fe200078e000f */
[----:B------:R-:W-:Y:S02]  /*62d0*/  MOV R219, R14 ;  /* 0x0000000e00db7202 */ /* 0x000fe40000000f00 */
[----:B------:R1:W-:Y:S01]  /*62e0*/  STL.64 [R1+0xa0], R212 ;  /* 0x0000a0d401007387 */ /* 0x0003e20000100a00 */
[----:B------:R-:W-:Y:S02]  /*62f0*/  IMAD.MOV.U32 R220, RZ, RZ, R13 ;  /* 0x000000ffffdc7224 */ /* 0x000fe400078e000d */
[----:B------:R-:W-:Y:S02]  /*6300*/  IMAD.MOV.U32 R221, RZ, RZ, R12 ;  /* 0x000000ffffdd7224 */ /* 0x000fe400078e000c */
[----:B------:R-:W-:-:S02]  /*6310*/  IMAD.MOV.U32 R222, RZ, RZ, R11 ;  /* 0x000000ffffde7224 */ /* 0x000fc400078e000b */
        /* <DEDUP_REMOVED lines=28> */
[----:B------:R-:W-:Y:S01]  /*64e0*/  BPT.TRAP 0x1 ;  /* 0x000000040000795c */ /* 0x000fe20000300000 */
.L_x_27:
[----:B------:R-:W2:Y:S04]  /*64f0*/  LDL R5, [R1+0x80] ;  /* 0x0000800001057983 */ /* 0x000ea80000100800 */
[----:B------:R-:W3:Y:S04]  /*6500*/  LDL R8, [R1+0x84] ;  /* 0x0000840001087983 */ /* 0x000ee80000100800 */
[----:B------:R-:W4:Y:S01]  /*6510*/  LDL R7, [R1+0x88] ;  /* 0x0000880001077983 */ /* 0x000f220000100800 */
[----:B--2---:R-:W-:-:S13]  /*6520*/  ISETP.NE.AND P1, PT, R5, RZ, PT ;  /* 0x000000ff0500720c */ /* 0x004fda0003f25270 */
[----:B------:R-:W-:-:S05]  /*6530*/  @P1 LEA R5, R3, UR39, 0x3 ;  /* 0x0000002703051c11 */ /* 0x000fca000f8e18ff */
[----:B------:R-:W-:-:S05]  /*6540*/  @P1 VIADD R5, R5, 0x20 ;  /* 0x0000002005051836 */ /* 0x000fca0000000000 */
[----:B---3--:R-:W-:-:S04]  /*6550*/  @P1 PRMT R5, R8, 0x654, R5 ;  /* 0x0000065408051816 */ /* 0x008fc80000000005 */
[----:B------:R0:W-:Y:S01]  /*6560*/  @P1 SYNCS.ARRIVE.TRANS64.RED.A1T0 RZ, [R5+URZ], RZ ;  /* 0x000000ff05ff19a7 */ /* 0x0001e2000810043f */
[----:B----4-:R-:W-:-:S13]  /*6570*/  ISETP.GT.U32.AND P1, PT, R7, 0x1, PT ;  /* 0x000000010700780c */ /* 0x010fda0003f24070 */
[----:B0-----:R-:W-:Y:S05]  /*6580*/  @P1 BRA `(.L_x_28) ;  /* 0x0000000000041947 */ /* 0x001fea0003800000 */
[----:B------:R-:W-:Y:S01]  /*6590*/  BPT.TRAP 0x1 ;  /* 0x000000040000795c */ /* 0x000fe20000300000 */
.L_x_28:
[----:B------:R-:W-:Y:S01]  /*65a0*/  UIADD3 UR6, UR6, 0x1, URZ ;  /* 0x0000000106067890 */ /* 0x000fe2000fffe03f */
[C---:B------:R-:W-:Y:S01]  /*65b0*/  ISETP.GT.AND P2, PT, R4.reuse, 0x1, PT ;  /* 0x000000010400780c */ /* 0x040fe20003f44270 */
[----:B------:R-:W-:Y:S02]  /*65c0*/  VIADD R3, R3, 0x1 ;  /* 0x0000000103037836 */ /* 0x000fe40000000000 */
[----:B------:R-:W-:Y:S01]  /*65d0*/  UISETP.NE.AND UP0, UPT, UR6, 0x4, UPT ;  /* 0x000000040600788c */ /* 0x000fe2000bf05270 */
[----:B------:R-:W-:Y:S02]  /*65e0*/  VIADD R4, R4, 0xffffffff ;  /* 0xffffffff04047836 */ /* 0x000fe40000000000 */
[C---:B------:R-:W-:Y:S01]  /*65f0*/  ISETP.NE.AND P1, PT, R3.reuse, 0x4, PT ;  /* 0x000000040300780c */ /* 0x040fe20003f25270 */
[----:B------:R-:W-:Y:S02]  /*6600*/  USEL UR7, URZ, 0x1, UP0 ;  /* 0x000000013f077887 */ /* 0x000fe40008000000 */
[----:B------:R-:W-:Y:S01]  /*6610*/  USEL UR6, UR6, URZ, UP0 ;  /* 0x0000003f06067287 */ /* 0x000fe20008000000 */
[----:B------:R-:W-:-:S03]  /*6620*/  SEL R3, R3, RZ, P1 ;  /* 0x000000ff03037207 */ /* 0x000fc60000800000 */
[----:B------:R-:W-:Y:S01]  /*6630*/  LOP3.LUT R0, R0, UR7, RZ, 0x3c, !PT ;  /* 0x0000000700007c12 */ /* 0x000fe2000f8e3cff */
[----:B------:R-:W-:Y:S07]  /*6640*/  @P2 BRA `(.L_x_29) ;  /* 0xffffffd400502947 */ /* 0x000fee000383ffff */
.L_x_22:
[----:B------:R-:W0:Y:S02]  /*6650*/  LDC R0, c[0x0][0x28c] ;  /* 0x0000a300ff007b82 */ /* 0x000e240000000800 */
[----:B0-----:R-:W-:-:S13]  /*6660*/  ISETP.GE.AND P1, PT, R0, 0x1, PT ;  /* 0x000000010000780c */ /* 0x001fda0003f26270 */
[----:B------:R-:W-:Y:S05]  /*6670*/  @!P1 BRA `(.L_x_30) ;  /* 0x0000000000489947 */ /* 0x000fea0003800000 */
[----:B------:R-:W-:Y:S05]  /*6680*/  @!P0 BRA `(.L_x_31) ;  /* 0x0000000000048947 */ /* 0x000fea0003800000 */
[----:B------:R-:W-:Y:S01]  /*6690*/  BPT.TRAP 0x1 ;  /* 0x000000040000795c */ /* 0x000fe20000300000 */
.L_x_31:
[----:B------:R-:W2:Y:S04]  /*66a0*/  LDL R0, [R1+0x80] ;  /* 0x0000800001007983 */ /* 0x000ea80000100800 */
[----:B------:R-:W3:Y:S04]  /*66b0*/  LDL R4, [R1+0x84] ;  /* 0x0000840001047983 */ /* 0x000ee80000100800 */
[----:B------:R-:W4:Y:S01]  /*66c0*/  LDL R3, [R1+0x88] ;  /* 0x0000880001037983 */ /* 0x000f220000100800 */
[----:B--2---:R-:W-:Y:S01]  /*66d0*/  ISETP.NE.AND P0, PT, R0, RZ, PT ;  /* 0x000000ff0000720c */ /* 0x004fe20003f05270 */
[----:B---3--:R-:W-:-:S12]  /*66e0*/  IMAD.MOV.U32 R5, RZ, RZ, R4 ;  /* 0x000000ffff057224 */ /* 0x008fd800078e0004 */
[----:B------:R-:W-:-:S04]  /*66f0*/  @P0 VIADD R0, R6, UR37 ;  /* 0x0000002506000c36 */ /* 0x000fc80008000000 */
[----:B------:R-:W-:Y:S02]  /*6700*/  @P0 IMAD.SHL.U32 R0, R0, 0x8, RZ ;  /* 0x0000000800000824 */ /* 0x000fe400078e00ff */
[----:B----4-:R-:W-:Y:S02]  /*6710*/  IMAD.MOV.U32 R4, RZ, RZ, R3 ;  /* 0x000000ffff047224 */ /* 0x010fe400078e0003 */
[----:B------:R-:W-:Y:S01]  /*6720*/  IMAD.U32 R3, RZ, RZ, UR39 ;  /* 0x00000027ff037e24 */ /* 0x000fe2000f8e00ff */
[----:B------:R-:W-:-:S04]  /*6730*/  @P0 LOP3.LUT R0, R0, 0x18, RZ, 0xc0, !PT ;  /* 0x0000001800000812 */ /* 0x000fc800078ec0ff */
[----:B------:R-:W-:-:S04]  /*6740*/  @P0 IADD3 R0, R3, 0x20, R0 ;  /* 0x0000002003000810 */ /* 0x000fc80007ffe000 */
[----:B------:R-:W-:-:S04]  /*6750*/  @P0 PRMT R0, R5, 0x654, R0 ;  /* 0x0000065405000816 */ /* 0x000fc80000000000 */
[----:B------:R0:W-:Y:S01]  /*6760*/  @P0 SYNCS.ARRIVE.TRANS64.RED.A1T0 RZ, [R0+URZ], RZ ;  /* 0x000000ff00ff09a7 */ /* 0x0001e2000810043f */
[----:B------:R-:W-:-:S13]  /*6770*/  ISETP.GT.U32.AND P0, PT, R4, 0x1, PT ;  /* 0x000000010400780c */ /* 0x000fda0003f04070 */
[----:B0-----:R-:W-:Y:S05]  /*6780*/  @P0 BRA `(.L_x_30) ;  /* 0x0000000000040947 */ /* 0x001fea0003800000 */
[----:B------:R-:W-:Y:S01]  /*6790*/  BPT.TRAP 0x1 ;  /* 0x000000040000795c */ /* 0x000fe20000300000 */
.L_x_30:
[----:B-1----:R-:W2:Y:S01]  /*67a0*/  LDL R227, [R1+0x8c] ;  /* 0x00008c0001e37983 */ /* 0x002ea20000100800 */
[----:B------:R-:W0:Y:S01]  /*67b0*/  LDC R4, c[0x0][0x288] ;  /* 0x0000a200ff047b82 */ /* 0x000e220000000800 */
[----:B------:R-:W1:Y:S01]  /*67c0*/  S2R R5, SR_TID.X ;  /* 0x0000000000057919 */ /* 0x000e620000002100 */
[----:B------:R-:W-:Y:S01]  /*67d0*/  IMAD R22, R22, 0xe0, RZ ;  /* 0x000000e016167824 */ /* 0x000fe200078e02ff */
[----:B------:R-:W-:Y:S01]  /*67e0*/  ULDC UR4, c[0x0][0x284] ;  /* 0x0000a10000047ab9 */ /* 0x000fe20000000800 */
[----:B------:R-:W-:Y:S01]  /*67f0*/  ULDC.64 UR6, c[0x0][0x5d0] ;  /* 0x0001740000067ab9 */ /* 0x000fe20000000a00 */
[--C-:B-1----:R-:W-:Y:S02]  /*6800*/  SHF.R.U32.HI R3, RZ, 0x7, R5.reuse ;  /* 0x00000007ff037819 */ /* 0x102fe40000011605 */
[----:B------:R-:W-:Y:S02]  /*6810*/  SHF.R.U32.HI R0, RZ, 0x2, R5 ;  /* 0x00000002ff007819 */ /* 0x000fe40000011605 */
[----:B------:R-:W-:-:S02]  /*6820*/  LOP3.LUT R3, R3, 0x1, RZ, 0xc0, !PT ;  /* 0x0000000103037812 */ /* 0x000fc400078ec0ff */
[----:B------:R-:W-:Y:S02]  /*6830*/  LOP3.LUT R21, R5, 0x60, RZ, 0xc0, !PT ;  /* 0x0000006005157812 */ /* 0x000fe400078ec0ff */
[----:B------:R-:W-:Y:S01]  /*6840*/  LOP3.LUT R0, R0, 0x7, RZ, 0xc0, !PT ;  /* 0x0000000700007812 */ /* 0x000fe200078ec0ff */
[----:B------:R-:W-:Y:S01]  /*6850*/  IMAD.SHL.U32 R20, R3, 0x40, RZ ;  /* 0x0000004003147824 */ /* 0x000fe200078e00ff */
[----:B------:R-:W-:-:S04]  /*6860*/  SHF.R.U32.HI R21, RZ, 0x1, R21 ;  /* 0x00000001ff157819 */ /* 0x000fc80000011615 */
[--C-:B------:R-:W-:Y:S02]  /*6870*/  LOP3.LUT R20, R20, 0x40, R0.reuse, 0xe2, !PT ;  /* 0x0000004014147812 */ /* 0x100fe400078ee200 */
[----:B------:R-:W-:Y:S02]  /*6880*/  IADD3 R0, RZ, -R21, -R0 ;  /* 0x80000015ff007210 */ /* 0x000fe40007ffe800 */
[----:B0-----:R-:W-:-:S03]  /*6890*/  ISETP.GE.AND P0, PT, R22, R4, PT ;  /* 0x000000041600720c */ /* 0x001fc60003f06270 */
[----:B------:R-:W-:Y:S02]  /*68a0*/  IMAD R3, R3, -0x40, R0 ;  /* 0xffffffc003037824 */ /* 0x000fe400078e0200 */
[----:B------:R-:W-:-:S05]  /*68b0*/  IMAD R0, R18, 0xc0, RZ ;  /* 0x000000c012007824 */ /* 0x000fca00078e02ff */
[C---:B------:R-:W-:Y:S02]  /*68c0*/  ISETP.GE.OR P0, PT, R0.reuse, UR4, P0 ;  /* 0x0000000400007c0c */ /* 0x040fe40008706670 */
[----:B------:R-:W-:Y:S02]  /*68d0*/  IADD3 R0, -R0, UR4, R3 ;  /* 0x0000000400007c10 */ /* 0x000fe4000fffe103 */
[C---:B------:R-:W-:Y:S01]  /*68e0*/  LOP3.LUT R3, R5.reuse, 0x3, RZ, 0xc0, !PT ;  /* 0x0000000305037812 */ /* 0x040fe200078ec0ff */
[----:B------:R-:W-:-:S04]  /*68f0*/  IMAD.SHL.U32 R23, R5, 0x2, RZ ;  /* 0x0000000205177824 */ /* 0x000fc800078e00ff */
[----:B------:R-:W-:-:S04]  /*6900*/  IMAD R3, R3, -0x2, R4 ;  /* 0xfffffffe03037824 */ /* 0x000fc800078e0204 */
[----:B------:R-:W-:Y:S01]  /*6910*/  IMAD.IADD R3, R3, 0x1, -R22 ;  /* 0x0000000103037824 */ /* 0x000fe200078e0a16 */
[----:B------:R-:W-:-:S04]  /*6920*/  LOP3.LUT R22, R22, 0x6, R23, 0xf8, !PT ;  /* 0x0000000616167812 */ /* 0x000fc800078ef817 */
[----:B------:R-:W-:Y:S01]  /*6930*/  SHF.R.S32.HI R23, RZ, 0x1f, R22 ;  /* 0x0000001fff177819 */ /* 0x000fe20000011416 */
[----:B------:R-:W-:-:S04]  /*6940*/  UIADD3 UR37, UR38, UR37, URZ ;  /* 0x0000002526257290 */ /* 0x000fc8000fffe03f */
[----:B------:R-:W-:-:S04]  /*6950*/  USHF.R.U32.HI UR4, URZ, 0x2, UR37 ;  /* 0x000000023f047899 */ /* 0x000fc80008011625 */
[----:B------:R-:W-:Y:S02]  /*6960*/  ULOP3.LUT UR4, UR4, 0x1, URZ, 0xc0, !UPT ;  /* 0x0000000104047892 */ /* 0x000fe4000f8ec03f */
[----:B------:R-:W-:Y:S02]  /*6970*/  UISETP.GT.U32.AND UP1, UPT, UR37, 0x3, UPT ;  /* 0x000000032500788c */ /* 0x000fe4000bf24070 */
[----:B------:R-:W-:Y:S02]  /*6980*/  UISETP.NE.U32.AND UP0, UPT, UR4, 0x1, UPT ;  /* 0x000000010400788c */ /* 0x000fe4000bf05070 */
[----:B------:R-:W-:Y:S02]  /*6990*/  UISETP.LT.U32.AND UP1, UPT, UR38, 0x4, UP1 ;  /* 0x000000042600788c */ /* 0x000fe40008f21070 */
[----:B------:R-:W-:Y:S01]  /*69a0*/  UISETP.GT.U32.AND UP0, UPT, UR38, 0x3, !UP0 ;  /* 0x000000032600788c */ /* 0x000fe2000c704070 */
[----:B------:R-:W-:Y:S01]  /*69b0*/  LOP3.LUT R20, R20, R21, RZ, 0xfc, !PT ;  /* 0x0000001514147212 */ /* 0x000fe200078efcff */
[----:B------:R-:W-:-:S02]  /*69c0*/  USEL UR5, URZ, 0x1, !UP1 ;  /* 0x000000013f057887 */ /* 0x000fc4000c800000 */
[----:B------:R-:W-:Y:S01]  /*69d0*/  USEL UR4, URZ, 0x1, !UP0 ;  /* 0x000000013f047887 */ /* 0x000fe2000c000000 */
[----:B------:R-:W-:Y:S01]  /*69e0*/  MOV R21, RZ ;  /* 0x000000ff00157202 */ /* 0x000fe20000000f00 */
[----:B------:R-:W-:Y:S02]  /*69f0*/  ULOP3.LUT UR37, UR37, 0x3, URZ, 0xc0, !UPT ;  /* 0x0000000325257892 */ /* 0x000fe4000f8ec03f */
[----:B------:R-:W-:Y:S01]  /*6a00*/  ULOP3.LUT UR36, UR4, UR36, UR5, 0x96, !UPT ;  /* 0x0000002404247292 */ /* 0x000fe2000f8e9605 */
[----:B------:R-:W-:Y:S01]  /*6a10*/  IMAD.WIDE R20, R18, 0xc0, R20 ;  /* 0x000000c012147825 */ /* 0x000fe200078e0214 */
[----:B--2---:R-:W-:-:S03]  /*6a20*/  SHF.R.S32.HI R4, RZ, 0x1f, R227 ;  /* 0x0000001fff047819 */ /* 0x004fc600000114e3 */
[----:B------:R-:W-:-:S04]  /*6a30*/  IMAD.WIDE.U32 R6, R227, UR6, R22 ;  /* 0x00000006e3067c25 */ /* 0x000fc8000f8e0016 */
[----:B------:R-:W-:-:S04]  /*6a40*/  IMAD R5, R4, UR6, RZ ;  /* 0x0000000604057c24 */ /* 0x000fc8000f8e02ff */
[----:B------:R-:W-:-:S04]  /*6a50*/  IMAD R5, R227, UR7, R5 ;  /* 0x00000007e3057c24 */ /* 0x000fc8000f8e0205 */
[----:B------:R-:W-:Y:S02]  /*6a60*/  IMAD.IADD R7, R7, 0x1, R5 ;  /* 0x0000000107077824 */ /* 0x000fe400078e0205 */
[----:B------:R-:W-:-:S05]  /*6a70*/  IMAD.MOV.U32 R5, RZ, RZ, -0x1 ;  /* 0xffffffffff057424 */ /* 0x000fca00078e00ff */
[----:B------:R0:W-:Y:S01]  /*6a80*/  STL [R1+0x98], R5 ;  /* 0x0000980501007387 */ /* 0x0001e20000100800 */
[----:B------:R-:W-:Y:S05]  /*6a90*/  @P0 BRA `(.L_x_32) ;  /* 0x000000d800dc0947 */ /* 0x000fea0003800000 */
[----:B------:R-:W1:Y:S01]  /*6aa0*/  LDC.64 R18, c[0x0][0x5c8] ;  /* 0x00017200ff127b82 */ /* 0x000e620000000a00 */
[----:B-----5:R-:W-:Y:S01]  /*6ab0*/  FSETP.NEU.AND P2, PT, R16, RZ, PT ;  /* 0x000000ff1000720b */ /* 0x020fe20003f4d000 */
[----:B------:R-:W-:Y:S01]  /*6ac0*/  BSSY B0, `(.L_x_32) ;  /* 0x0000db4000007945 */ /* 0x000fe20003800000 */
[----:B------:R-:W-:-:S04]  /*6ad0*/  ISETP.GT.AND P0, PT, R3, RZ, PT ;  /* 0x000000ff0300720c */ /* 0x000fc80003f04270 */
[----:B------:R-:W-:Y:S01]  /*6ae0*/  ISETP.GT.AND P1, PT, R0, RZ, P0 ;  /* 0x000000ff0000720c */ /* 0x000fe20000724270 */
[-C--:B-1----:R-:W-:Y:S02]  /*6af0*/  IMAD R14, R21, R18.reuse, RZ ;  /* 0x00000012150e7224 */ /* 0x082fe400078e02ff */
[----:B------:R-:W-:-:S04]  /*6b00*/  IMAD.WIDE.U32 R6, R20, R18, R6 ;  /* 0x0000001214067225 */ /* 0x000fc800078e0006 */
[----:B------:R-:W-:-:S04]  /*6b10*/  IMAD R14, R20, R19, R14 ;  /* 0x00000013140e7224 */ /* 0x000fc800078e020e */
[----:B------:R-:W-:Y:S01]  /*6b20*/  IMAD.IADD R14, R7, 0x1, R14 ;  /* 0x00000001070e7824 */ /* 0x000fe200078e020e */
[----:B------:R-:W-:Y:S06]  /*6b30*/  @!P2 BRA `(.L_x_33) ;  /* 0x00000098006ca947 */ /* 0x000fec0003800000 */
[----:B------:R-:W1:Y:S01]  /*6b40*/  LDC.64 R218, c[0x0][0x5b8] ;  /* 0x00016e00ffda7b82 */ /* 0x000e620000000a00 */
[----:B------:R-:W2:Y:S01]  /*6b50*/  LDL.LU R15, [R1+0x40] ;  /* 0x00004000010f7983 */ /* 0x000ea20000300800 */
[----:B------:R-:W-:-:S06]  /*6b60*/  ULDC.64 UR4, c[0x0][0x5c0] ;  /* 0x0001700000047ab9 */ /* 0x000fcc0000000a00 */
[----:B------:R-:W3:Y:S08]  /*6b70*/  LDC.64 R10, c[0x0][0x5b0] ;  /* 0x00016c00ff0a7b82 */ /* 0x000ef00000000a00 */
[----:B------:R-:W4:Y:S01]  /*6b80*/  LDC.64 R8, c[0x0][0x5a8] ;  /* 0x00016a00ff087b82 */ /* 0x000f220000000a00 */
[-C--:B-1----:R-:W-:Y:S02]  /*6b90*/  IMAD R226, R4, R218.reuse, RZ ;  /* 0x000000da04e27224 */ /* 0x082fe400078e02ff */
[----:B------:R-:W-:-:S04]  /*6ba0*/  IMAD.WIDE.U32 R220, R227, R218, R22 ;  /* 0x000000dae3dc7225 */ /* 0x000fc800078e0016 */
[----:B------:R-:W-:Y:S02]  /*6bb0*/  IMAD R226, R227, R219, R226 ;  /* 0x000000dbe3e27224 */ /* 0x000fe400078e02e2 */
[-C--:B---3--:R-:W-:Y:S02]  /*6bc0*/  IMAD R224, R21, R10.reuse, RZ ;  /* 0x0000000a15e07224 */ /* 0x088fe400078e02ff */
[----:B------:R-:W-:Y:S02]  /*6bd0*/  IMAD.IADD R217, R221, 0x1, R226 ;  /* 0x00000001ddd97824 */ /* 0x000fe400078e02e2 */
[----:B------:R-:W-:Y:S02]  /*6be0*/  IMAD.MOV.U32 R216, RZ, RZ, R220 ;  /* 0x000000ffffd87224 */ /* 0x000fe400078e00dc */
[C---:B------:R-:W-:Y:S02]  /*6bf0*/  IMAD R224, R20.reuse, R11, R224 ;  /* 0x0000000b14e07224 */ /* 0x040fe400078e02e0 */
[----:B0-----:R-:W-:-:S04]  /*6c00*/  IMAD.WIDE.U32 R4, R20, R10, R216 ;  /* 0x0000000a14047225 */ /* 0x001fc800078e00d8 */
[----:B------:R-:W-:Y:S01]  /*6c10*/  IMAD.IADD R5, R5, 0x1, R224 ;  /* 0x0000000105057824 */ /* 0x000fe200078e02e0 */
[----:B----4-:R-:W-:-:S04]  /*6c20*/  LEA R12, P2, R4, R8, 0x1 ;  /* 0x00000008040c7211 */ /* 0x010fc800078408ff */
[----:B------:R-:W-:-:S05]  /*6c30*/  LEA.HI.X R13, R4, R9, R5, 0x1, P2 ;  /* 0x00000009040d7211 */ /* 0x000fca00010f0c05 */
[----:B------:R-:W3:Y:S01]  /*6c40*/  @P1 LDG.E.LTC128B.U16 R219, desc[UR48][R12.64] ;  /* 0x000000300cdb1981 */ /* 0x000ee2000c1e1520 */
[----:B------:R-:W-:Y:S01]  /*6c50*/  ISETP.GT.AND P4, PT, R3, 0x1, PT ;  /* 0x000000010300780c */ /* 0x000fe20003f84270 */
[----:B------:R-:W-:Y:S01]  /*6c60*/  BSSY B1, `(.L_x_34) ;  /* 0x0000013000017945 */ /* 0x000fe20003800000 */
[----:B------:R-:W-:-:S11]  /*6c70*/  LOP3.LUT R17, R17, 0xfffffffd, RZ, 0xc0, !PT ;  /* 0xfffffffd11117812 */ /* 0x000fd600078ec0ff */
[----:B------:R-:W-:Y:S01]  /*6c80*/  @P4 LOP3.LUT R17, R17, 0x2, RZ, 0xfc, !PT ;  /* 0x0000000211114812 */ /* 0x000fe200078efcff */
[----:B---3--:R-:W-:-:S05]  /*6c90*/  HADD2.F32 R4, -RZ, R219.H0_H0 ;  /* 0x200000dbff047230 */ /* 0x008fca0000004100 */
[----:B------:R-:W-:-:S04]  /*6ca0*/  FMUL R4, R4, R16 ;  /* 0x0000001004047220 */ /* 0x000fc80000400000 */
[----:B--2---:R-:W-:Y:S01]  /*6cb0*/  FFMA R7, R15, R2, R4 ;  /* 0x000000020f077223 */ /* 0x004fe20000000004 */
[----:B------:R-:W-:-:S04]  /*6cc0*/  LEA R4, P2, R6, UR4, 0x1 ;  /* 0x0000000406047c11 */ /* 0x000fc8000f8408ff */
[----:B------:R-:W-:Y:S02]  /*6cd0*/  LEA.HI.X R5, R6, UR5, R14, 0x1, P2 ;  /* 0x0000000506057c11 */ /* 0x000fe400090f0c0e */
[----:B------:R-:W-:-:S05]  /*6ce0*/  F2FP.F16.F32.PACK_AB R6, RZ, R7 ;  /* 0x00000007ff06723e */ /* 0x000fca00000000ff */
[----:B------:R0:W-:Y:S02]  /*6cf0*/  @P1 STG.E.U16 desc[UR48][R4.64], R6 ;  /* 0x0000000604001986 */ /* 0x0001e4000c101530 */
[----:B0-----:R-:W-:-:S04]  /*6d00*/  IMAD.WIDE.U32 R6, R20, R10, R22 ;  /* 0x0000000a14067225 */ /* 0x001fc800078e0016 */
[----:B------:R-:W-:Y:S02]  /*6d10*/  IMAD.IADD R7, R224, 0x1, R7 ;  /* 0x00000001e0077824 */ /* 0x000fe400078e0207 */
[----:B------:R-:W-:-:S04]  /*6d20*/  IMAD.WIDE.U32 R6, R227, R218, R6 ;  /* 0x000000dae3067225 */ /* 0x000fc800078e0006 */
[----:B------:R-:W-:Y:S01]  /*6d30*/  IMAD.IADD R7, R226, 0x1, R7 ;  /* 0x00000001e2077824 */ /* 0x000fe200078e0207 */
[----:B------:R-:W-:-:S04]  /*6d40*/  LEA R14, P1, R6, R8, 0x1 ;  /* 0x00000008060e7211 */ /* 0x000fc800078208ff */
[----:B------:R-:W-:Y:S02]  /*6d50*/  LEA.HI.X R15, R6, R9, R7, 0x1, P1 ;  /* 0x00000009060f7211 */ /* 0x000fe400008f0c07 */
[----:B------:R-:W-:-:S13]  /*6d60*/  ISETP.GT.AND P1, PT, R0, RZ, P4 ;  /* 0x000000ff0000720c */ /* 0x000fda0002724270 */
[----:B------:R-:W-:Y:S05]  /*6d70*/  @!P1 BRA `(.L_x_35) ;  /* 0x0000000000049947 */ /* 0x000fea0003800000 */
[----:B------:R0:W5:Y:S02]  /*6d80*/  LDG.E.LTC128B.U16 R219, desc[UR48][R14.64+0x2] ;  /* 0x000002300edb7981 */ /* 0x000164000c1e1520 */
.L_x_35:
[----:B------:R-:W-:Y:S05]  /*6d90*/  BSYNC B1 ;  /* 0x0000000000017941 */ /* 0x000fea0003800000 */
.L_x_34:
[----:B------:R-:W2:Y:S01]  /*6da0*/  LDL.LU R7, [R1+0x44] ;  /* 0x0000440001077983 */ /* 0x000ea20000300800 */
[----:B-----5:R-:W-:Y:S01]  /*6db0*/  HADD2.F32 R6, -RZ, R219.H0_H0 ;  /* 0x200000dbff067230 */ /* 0x020fe20000004100 */
[C---:B------:R-:W-:Y:S01]  /*6dc0*/  SHF.L.U64.HI R223, R10.reuse, 0x3, R11 ;  /* 0x000000030adf7819 */ /* 0x040fe2000001020b */
[----:B------:R-:W-:Y:S01]  /*6dd0*/  IMAD.SHL.U32 R222, R10, 0x8, RZ ;  /* 0x000000080ade7824 */ /* 0x000fe200078e00ff */
[----:B------:R-:W3:Y:S02]  /*6de0*/  LDL.LU R225, [R1+0x48] ;  /* 0x0000480001e17983 */ /* 0x000ee40000300800 */
[----:B------:R-:W-:-:S04]  /*6df0*/  FMUL R6, R6, R16 ;  /* 0x0000001006067220 */ /* 0x000fc80000400000 */
[----:B--2---:R-:W-:-:S05]  /*6e00*/  FFMA R6, R7, R2, R6 ;  /* 0x0000000207067223 */ /* 0x004fca0000000006 */
[----:B------:R-:W-:-:S05]  /*6e10*/  F2FP.F16.F32.PACK_AB R6, RZ, R6 ;  /* 0x00000006ff06723e */ /* 0x000fca00000000ff */
[----:B------:R1:W-:Y:S01]  /*6e20*/  @P1 STG.E.U16 desc[UR48][R4.64+0x2], R6 ;  /* 0x0000020604001986 */ /* 0x0003e2000c101530 */
[----:B------:R-:W-:Y:S01]  /*6e30*/  ISETP.GT.AND P1, PT, R0, 0x8, P0 ;  /* 0x000000080000780c */ /* 0x000fe20000724270 */
[----:B-1----:R-:W-:-:S04]  /*6e40*/  IMAD.WIDE.U32 R6, R20, R10, R222 ;  /* 0x0000000a14067225 */ /* 0x002fc800078e00de */
[----:B------:R-:W-:Y:S01]  /*6e50*/  IMAD.IADD R224, R224, 0x1, R7 ;  /* 0x00000001e0e07824 */ /* 0x000fe200078e0207 */
[----:B------:R-:W-:-:S05]  /*6e60*/  IADD3 R7, P2, R220, R6, RZ ;  /* 0x00000006dc077210 */ /* 0x000fca0007f5e0ff */
[----:B------:R-:W-:Y:S01]  /*6e70*/  IMAD.X R13, R224, 0x1, R217, P2 ;  /* 0x00000001e00d7824 */ /* 0x000fe200010e06d9 */
[----:B------:R-:W-:-:S04]  /*6e80*/  LEA R12, P2, R7, R8, 0x1 ;  /* 0x00000008070c7211 */ /* 0x000fc800078408ff */
[----:B------:R-:W-:-:S05]  /*6e90*/  LEA.HI.X R13, R7, R9, R13, 0x1, P2 ;  /* 0x00000009070d7211 */ /* 0x000fca00010f0c0d */
[----:B------:R-:W2:Y:S01]  /*6ea0*/  @P1 LDG.E.LTC128B.U16 R219, desc[UR48][R12.64] ;  /* 0x000000300cdb1981 */ /* 0x000ea2000c1e1520 */
[----:B------:R-:W-:Y:S01]  /*6eb0*/  IADD3 R6, P2, R22, R6, RZ ;  /* 0x0000000616067210 */ /* 0x000fe20007f5e0ff */
[----:B------:R-:W-:Y:S04]  /*6ec0*/  BSSY B1, `(.L_x_36) ;  /* 0x0000015000017945 */ /* 0x000fe80003800000 */
[----:B------:R-:W-:Y:S02]  /*6ed0*/  IMAD.X R7, R23, 0x1, R224, P2 ;  /* 0x0000000117077824 */ /* 0x000fe400010e06e0 */
[----:B------:R-:W-:-:S04]  /*6ee0*/  IMAD.WIDE.U32 R6, R227, R218, R6 ;  /* 0x000000dae3067225 */ /* 0x000fc800078e0006 */
[----:B------:R-:W-:Y:S02]  /*6ef0*/  IMAD.IADD R7, R226, 0x1, R7 ;  /* 0x00000001e2077824 */ /* 0x000fe400078e0207 */
[----:B------:R-:W-:-:S05]  /*6f00*/  IMAD.SHL.U32 R227, R18, 0x10, RZ ;  /* 0x0000001012e37824 */ /* 0x000fca00078e00ff */
[----:B------:R1:W-:Y:S01]  /*6f10*/  STL [R1+0x44], R227 ;  /* 0x000044e301007387 */ /* 0x0003e20000100800 */
[----:B--2---:R-:W-:-:S05]  /*6f20*/  HADD2.F32 R12, -RZ, R219.H0_H0 ;  /* 0x200000dbff0c7230 */ /* 0x004fca0000004100 */
[----:B------:R-:W-:-:S04]  /*6f30*/  FMUL R12, R12, R16 ;  /* 0x000000100c0c7220 */ /* 0x000fc80000400000 */
[----:B---3--:R-:W-:Y:S01]  /*6f40*/  FFMA R224, R225, R2, R12 ;  /* 0x00000002e1e07223 */ /* 0x008fe2000000000c */
[----:B------:R-:W-:Y:S02]  /*6f50*/  LEA R12, P2, R6, R8, 0x1 ;  /* 0x00000008060c7211 */ /* 0x000fe400078408ff */
[----:B------:R-:W-:Y:S02]  /*6f60*/  SHF.L.U64.HI R225, R18, 0x4, R19 ;  /* 0x0000000412e17819 */ /* 0x000fe40000010213 */
[----:B------:R-:W-:Y:S02]  /*6f70*/  LEA.HI.X R13, R6, R9, R7, 0x1, P2 ;  /* 0x00000009060d7211 */ /* 0x000fe400010f0c07 */
[----:B------:R-:W-:Y:S01]  /*6f80*/  F2FP.F16.F32.PACK_AB R7, RZ, R224 ;  /* 0x000000e0ff07723e */ /* 0x000fe200000000ff */
[----:B------:R1:W-:Y:S01]  /*6f90*/  STL [R1+0x40], R225 ;  /* 0x000040e101007387 */ /* 0x0003e20000100800 */
[----:B------:R-:W-:Y:S02]  /*6fa0*/  IADD3 R6, P3, R227, R4, RZ ;  /* 0x00000004e3067210 */ /* 0x000fe40007f7e0ff */
[----:B------:R-:W-:-:S02]  /*6fb0*/  PRMT R224, R7, 0x7610, R224 ;  /* 0x0000761007e07816 */ /* 0x000fc400000000e0 */
[----:B------:R-:W-:Y:S01]  /*6fc0*/  ISETP.GT.AND P2, PT, R0, 0x8, P4 ;  /* 0x000000080000780c */ /* 0x000fe20002744270 */
[----:B------:R-:W-:-:S05]  /*6fd0*/  IMAD.X R7, R225, 0x1, R5, P3 ;  /* 0x00000001e1077824 */ /* 0x000fca00018e0605 */
[----:B------:R1:W-:Y:S07]  /*6fe0*/  @P1 STG.E.U16 desc[UR48][R6.64], R224 ;  /* 0x000000e006001986 */ /* 0x0003ee000c101530 */
[----:B------:R-:W-:Y:S05]  /*6ff0*/  @!P2 BRA `(.L_x_37) ;  /* 0x000000000004a947 */ /* 0x000fea0003800000 */
[----:B------:R2:W5:Y:S02]  /*7000*/  LDG.E.LTC128B.U16 R219, desc[UR48][R12.64+0x2] ;  /* 0x000002300cdb7981 */ /* 0x000564000c1e1520 */
.L_x_37:
[----:B------:R-:W-:Y:S05]  /*7010*/  BSYNC B1 ;  /* 0x0000000000017941 */ /* 0x000fea0003800000 */
.L_x_36:
[----:B-1----:R-:W3:Y:S01]  /*7020*/  LDL.LU R225, [R1+0x4c] ;  /* 0x00004c0001e17983 */ /* 0x002ee20000300800 */
[----:B-----5:R-:W-:Y:S01]  /*7030*/  HADD2.F32 R224, -RZ, R219.H0_H0 ;  /* 0x200000dbffe07230 */ /* 0x020fe20000004100 */
[----:B------:R-:W-:Y:S01]  /*7040*/  ISETP.GT.AND P3, PT, R3, 0x8, PT ;  /* 0x000000080300780c */ /* 0x000fe20003f64270 */
[----:B------:R-:W-:Y:S01]  /*7050*/  BSSY B1, `(.L_x_38) ;  /* 0x000000a000017945 */ /* 0x000fe20003800000 */
[----:B------:R-:W-:Y:S02]  /*7060*/  LOP3.LUT R17, R17, 0xfffffffb, RZ, 0xc0, !PT ;  /* 0xfffffffb11117812 */ /* 0x000fe400078ec0ff */
[----:B------:R-:W-:Y:S01]  /*7070*/  FMUL R224, R224, R16 ;  /* 0x00000010e0e07220 */ /* 0x000fe20000400000 */
[----:B------:R-:W-:-:S08]  /*7080*/  ISETP.GT.AND P1, PT, R0, RZ, P3 ;  /* 0x000000ff0000720c */ /* 0x000fd00001f24270 */
[----:B------:R-:W-:Y:S01]  /*7090*/  @P3 LOP3.LUT R17, R17, 0x4, RZ, 0xfc, !PT ;  /* 0x0000000411113812 */ /* 0x000fe200078efcff */
[----:B---3--:R-:W-:-:S05]  /*70a0*/  FFMA R224, R225, R2, R224 ;  /* 0x00000002e1e07223 */ /* 0x008fca00000000e0 */
[----:B------:R-:W-:-:S05]  /*70b0*/  F2FP.F16.F32.PACK_AB R224, RZ, R224 ;  /* 0x000000e0ffe0723e */ /* 0x000fca00000000ff */
[----:B------:R1:W-:Y:S01]  /*70c0*/  @P2 STG.E.U16 desc[UR48][R6.64+0x2], R224 ;  /* 0x000002e006002986 */ /* 0x0003e2000c101530 */
[----:B------:R-:W-:Y:S05]  /*70d0*/  @!P1 BRA `(.L_x_39) ;  /* 0x0000000000049947 */ /* 0x000fea0003800000 */
[----:B------:R3:W5:Y:S02]  /*70e0*/  LDG.E.LTC128B.U16 R219, desc[UR48][R14.64+0x10] ;  /* 0x000010300edb7981 */ /* 0x000764000c1e1520 */
.L_x_39:
[----:B------:R-:W-:Y:S05]  /*70f0*/  BSYNC B1 ;  /* 0x0000000000017941 */ /* 0x000fea0003800000 */
.L_x_38:
[----:B------:R-:W4:Y:S01]  /*7100*/  LDL.LU R225, [R1+0x50] ;  /* 0x0000500001e17983 */ /* 0x000f220000300800 */
[----:B-1---5:R-:W-:Y:S01]  /*7110*/  HADD2.F32 R224, -RZ, R219.H0_H0 ;  /* 0x200000dbffe07230 */ /* 0x022fe20000004100 */
[----:B------:R-:W-:Y:S01]  /*7120*/  ISETP.GT.AND P6, PT, R3, 0x9, PT ;  /* 0x000000090300780c */ /* 0x000fe20003fc4270 */
[----:B------:R-:W-:Y:S01]  /*7130*/  BSSY B1, `(.L_x_40) ;  /* 0x000000a000017945 */ /* 0x000fe20003800000 */
[----:B------:R-:W-:Y:S02]  /*7140*/  LOP3.LUT R17, R17, 0xfffffffe, RZ, 0xc0, !PT ;  /* 0xfffffffe11117812 */ /* 0x000fe400078ec0ff */
[----:B------:R-:W-:Y:S01]  /*7150*/  FMUL R224, R224, R16 ;  /* 0x00000010e0e07220 */ /* 0x000fe20000400000 */
[----:B------:R-:W-:-:S08]  /*7160*/  ISETP.GT.AND P2, PT, R0, RZ, P6 ;  /* 0x000000ff0000720c */ /* 0x000fd00003744270 */
[----:B------:R-:W-:Y:S01]  /*7170*/  @P6 LOP3.LUT R17, R17, 0x1, RZ, 0xfc, !PT ;  /* 0x0000000111116812 */ /* 0x000fe200078efcff */
[----:B----4-:R-:W-:-:S05]  /*7180*/  FFMA R224, R225, R2, R224 ;  /* 0x00000002e1e07223 */ /* 0x010fca00000000e0 */
[----:B------:R-:W-:-:S05]  /*7190*/  F2FP.F16.F32.PACK_AB R224, RZ, R224 ;  /* 0x000000e0ffe0723e */ /* 0x000fca00000000ff */
[----:B------:R1:W-:Y:S01]  /*71a0*/  @P1 STG.E.U16 desc[UR48][R4.64+0x10], R224 ;  /* 0x000010e004001986 */ /* 0x0003e2000c101530 */
[----:B------:R-:W-:Y:S05]  /*71b0*/  @!P2 BRA `(.L_x_41) ;  /* 0x000000000004a947 */ /* 0x000fea0003800000 */
[----:B------:R4:W5:Y:S02]  /*71c0*/  LDG.E.LTC128B.U16 R219, desc[UR48][R14.64+0x12] ;  /* 0x000012300edb7981 */ /* 0x000964000c1e1520 */
.L_x_41:
[----:B------:R-:W-:Y:S05]  /*71d0*/  BSYNC B1 ;  /* 0x0000000000017941 */ /* 0x000fea0003800000 */
.L_x_40:
[----:B------:R-:W2:Y:S01]  /*71e0*/  LDL.LU R225, [R1+0x54] ;  /* 0x0000540001e17983 */ /* 0x000ea20000300800 */
[----:B-1---5:R-:W-:Y:S01]  /*71f0*/  HADD2.F32 R224, -RZ, R219.H0_H0 ;  /* 0x200000dbffe07230 */ /* 0x022fe20000004100 */
[----:B------:R-:W-:Y:S01]  /*7200*/  ISETP.GT.AND P1, PT, R0, 0x8, P3 ;  /* 0x000000080000780c */ /* 0x000fe20001f24270 */
[----:B------:R-:W-:Y:S03]  /*7210*/  BSSY B1, `(.L_x_42) ;  /* 0x0000007000017945 */ /* 0x000fe60003800000 */
[----:B------:R-:W-:-:S04]  /*7220*/  FMUL R224, R224, R16 ;  /* 0x00000010e0e07220 */ /* 0x000fc80000400000 */
[----:B--2---:R-:W-:-:S05]  /*7230*/  FFMA R224, R225, R2, R224 ;  /* 0x00000002e1e07223 */ /* 0x004fca00000000e0 */
[----:B------:R-:W-:-:S05]  /*7240*/  F2FP.F16.F32.PACK_AB R224, RZ, R224 ;  /* 0x000000e0ffe0723e */ /* 0x000fca00000000ff */
[----:B------:R1:W-:Y:S01]  /*7250*/  @P2 STG.E.U16 desc[UR48][R4.64+0x12], R224 ;  /* 0x000012e004002986 */ /* 0x0003e2000c101530 */
[----:B------:R-:W-:Y:S05]  /*7260*/  @!P1 BRA `(.L_x_43) ;  /* 0x0000000000049947 */ /* 0x000fea0003800000 */
[----:B------:R2:W5:Y:S02]  /*7270*/  LDG.E.LTC128B.U16 R219, desc[UR48][R12.64+0x10] ;  /* 0x000010300cdb7981 */ /* 0x000564000c1e1520 */
.L_x_43:
[----:B------:R-:W-:Y:S05]  /*7280*/  BSYNC B1 ;  /* 0x0000000000017941 */ /* 0x000fea0003800000 */
.L_x_42:
[----:B------:R-:W3:Y:S01]  /*7290*/  LDL.LU R225, [R1+0x58] ;  /* 0x0000580001e17983 */ /* 0x000ee20000300800 */
[----:B-1---5:R-:W-:Y:S01]  /*72a0*/  HADD2.F32 R224, -RZ, R219.H0_H0 ;  /* 0x200000dbffe07230 */ /* 0x022fe20000004100 */
[----:B------:R-:W-:Y:S01]  /*72b0*/  ISETP.GT.AND P2, PT, R0, 0x8, P6 ;  /* 0x000000080000780c */ /* 0x000fe20003744270 */
[----:B------:R-:W-:Y:S03]  /*72c0*/  BSSY B1, `(.L_x_44) ;  /* 0x0000007000017945 */ /* 0x000fe60003800000 */
[----:B------:R-:W-:-:S04]  /*72d0*/  FMUL R224, R224, R16 ;  /* 0x00000010e0e07220 */ /* 0x000fc80000400000 */
[----:B---3--:R-:W-:-:S05]  /*72e0*/  FFMA R224, R225, R2, R224 ;  /* 0x00000002e1e07223 */ /* 0x008fca00000000e0 */
[----:B------:R-:W-:-:S05]  /*72f0*/  F2FP.F16.F32.PACK_AB R224, RZ, R224 ;  /* 0x000000e0ffe0723e */ /* 0x000fca00000000ff */
[----:B------:R1:W-:Y:S01]  /*7300*/  @P1 STG.E.U16 desc[UR48][R6.64+0x10], R224 ;  /* 0x000010e006001986 */ /* 0x0003e2000c101530 */
[----:B------:R-:W-:Y:S05]  /*7310*/  @!P2 BRA `(.L_x_45) ;  /* 0x000000000004a947 */ /* 0x000fea0003800000 */
[----:B------:R3:W5:Y:S02]  /*7320*/  LDG.E.LTC128B.U16 R219, desc[UR48][R12.64+0x12] ;  /* 0x000012300cdb7981 */ /* 0x000764000c1e1520 */
.L_x_45:
[----:B------:R-:W-:Y:S05]  /*7330*/  BSYNC B1 ;  /* 0x0000000000017941 */ /* 0x000fea0003800000 */
.L_x_44:
[----:B------:R-:W2:Y:S01]  /*7340*/  LDL.LU R225, [R1+0x5c] ;  /* 0x00005c0001e17983 */ /* 0x000ea20000300800 */
[----:B-1---5:R-:W-:Y:S01]  /*7350*/  HADD2.F32 R224, -RZ, R219.H0_H0 ;  /* 0x200000dbffe07230 */ /* 0x022fe20000004100 */
[----:B------:R-:W-:Y:S01]  /*7360*/  ISETP.GT.AND P4, PT, R3, 0x10, PT ;  /* 0x000000100300780c */ /* 0x000fe20003f84270 */
[----:B------:R-:W-:Y:S01]  /*7370*/  BSSY B1, `(.L_x_46) ;  /* 0x0000009000017945 */ /* 0x000fe20003800000 */
[----:B------:R-:W-:Y:S02]  /*7380*/  PRMT R227, R219, 0x7610, R227 ;  /* 0x00007610dbe37816 */ /* 0x000fe400000000e3 */
[----:B------:R-:W-:Y:S01]  /*7390*/  FMUL R224, R224, R16 ;  /* 0x00000010e0e07220 */ /* 0x000fe20000400000 */
[----:B------:R-:W-:-:S03]  /*73a0*/  ISETP.GT.AND P1, PT, R0, RZ, P4 ;  /* 0x000000ff0000720c */ /* 0x000fc60002724270 */
[----:B--2---:R-:W-:-:S05]  /*73b0*/  FFMA R224, R225, R2, R224 ;  /* 0x00000002e1e07223 */ /* 0x004fca00000000e0 */
[----:B------:R-:W-:-:S05]  /*73c0*/  F2FP.F16.F32.PACK_AB R224, RZ, R224 ;  /* 0x000000e0ffe0723e */ /* 0x000fca00000000ff */
[----:B------:R1:W-:Y:S01]  /*73d0*/  @P2 STG.E.U16 desc[UR48][R6.64+0x12], R224 ;  /* 0x000012e006002986 */ /* 0x0003e2000c101530 */
[----:B------:R-:W-:Y:S05]  /*73e0*/  @!P1 BRA `(.L_x_47) ;  /* 0x0000000000049947 */ /* 0x000fea0003800000 */
[----:B------:R2:W5:Y:S02]  /*73f0*/  LDG.E.LTC128B.U16 R227, desc[UR48][R14.64+0x20] ;  /* 0x000020300ee37981 */ /* 0x000564000c1e1520 */
.L_x_47:
[----:B------:R-:W-:Y:S05]  /*7400*/  BSYNC B1 ;  /* 0x0000000000017941 */ /* 0x000fea0003800000 */
.L_x_46:
[----:B-1----:R-:W3:Y:S01]  /*7410*/  LDL.LU R224, [R1+0x60] ;  /* 0x0000600001e07983 */ /* 0x002ee20000300800 */
[----:B-----5:R-:W-:-:S05]  /*7420*/  HADD2.F32 R219, -RZ, R227.H0_H0 ;  /* 0x200000e3ffdb7230 */ /* 0x020fca0000004100 */
[----:B------:R-:W-:-:S04]  /*7430*/  FMUL R219, R219, R16 ;  /* 0x00000010dbdb7220 */ /* 0x000fc80000400000 */
[----:B---3--:R-:W-:-:S05]  /*7440*/  FFMA R219, R224, R2, R219 ;  /* 0x00000002e0db7223 */ /* 0x008fca00000000db */
[----:B------:R-:W-:-:S05]  /*7450*/  F2FP.F16.F32.PACK_AB R219, RZ, R219 ;  /* 0x000000dbffdb723e */ /* 0x000fca00000000ff */
[----:B------:R1:W-:Y:S02]  /*7460*/  @P1 STG.E.U16 desc[UR48][R4.64+0x20], R219 ;  /* 0x000020db04001986 */ /* 0x0003e4000c101530 */
[----:B-1----:R-:W-:-:S05]  /*7470*/  IADD3 R219, P1, R20, 0x80, RZ ;  /* 0x0000008014db7810 */ /* 0x002fca0007f3e0ff */
[----:B------:R-:W-:Y:S02]  /*7480*/  IMAD.X R20, RZ, RZ, R21, P1 ;  /* 0x000000ffff147224 */ /* 0x000fe400008e0615 */
[----:B------:R-:W-:-:S04]  /*7490*/  IMAD.WIDE.U32 R228, R219, R10, R222 ;  /* 0x0000000adbe47225 */ /* 0x000fc800078e00de */
[-C--:B------:R-:W-:Y:S02]  /*74a0*/  IMAD R20, R20, R10.reuse, RZ ;  /* 0x0000000a14147224 */ /* 0x080fe400078e02ff */
[----:B------:R-:W-:-:S04]  /*74b0*/  IMAD.WIDE.U32 R222, R219, R10, R216 ;  /* 0x0000000adbde7225 */ /* 0x000fc800078e00d8 */
[C---:B------:R-:W-:Y:S02]  /*74c0*/  IMAD R221, R219.reuse, R11, R20 ;  /* 0x0000000bdbdd7224 */ /* 0x040fe400078e0214 */
[----:B------:R-:W-:Y:S02]  /*74d0*/  IMAD.WIDE.U32 R20, R219, R10, R22 ;  /* 0x0000000adb147225 */ /* 0x000fe400078e0016 */
[----:B------:R-:W3:Y:S01]  /*74e0*/  LDL.LU R219, [R1+0x8c] ;  /* 0x00008c0001db7983 */ /* 0x000ee20000300800 */
[----:B------:R-:W-:Y:S01]  /*74f0*/  LEA R224, P1, R222, R8, 0x1 ;  /* 0x00000008dee07211 */ /* 0x000fe200078208ff */
[----:B------:R-:W-:Y:S01]  /*7500*/  IMAD.IADD R11, R221, 0x1, R21 ;  /* 0x00000001dd0b7824 */ /* 0x000fe200078e0215 */
[----:B------:R-:W-:Y:S01]  /*7510*/  ISETP.GT.AND P3, PT, R3, 0x11, PT ;  /* 0x000000110300780c */ /* 0x000fe20003f64270 */
[----:B------:R-:W-:Y:S01]  /*7520*/  IMAD.MOV.U32 R10, RZ, RZ, R20 ;  /* 0x000000ffff0a7224 */ /* 0x000fe200078e0014 */
[----:B------:R-:W-:Y:S01]  /*7530*/  BSSY B1, `(.L_x_48) ;  /* 0x0000016000017945 */ /* 0x000fe20003800000 */
[----:B------:R-:W-:-:S02]  /*7540*/  IMAD.IADD R216, R221, 0x1, R229 ;  /* 0x00000001ddd87824 */ /* 0x000fc400078e02e5 */
[----:B---3--:R-:W-:-:S04]  /*7550*/  IMAD.WIDE.U32 R20, R219, R218, R10 ;  /* 0x000000dadb147225 */ /* 0x008fc800078e000a */
[----:B------:R-:W-:Y:S01]  /*7560*/  IMAD.IADD R10, R223, 0x1, R221 ;  /* 0x00000001df0a7824 */ /* 0x000fe200078e02dd */
[----:B------:R-:W-:-:S04]  /*7570*/  IADD3 R11, R226, R21, RZ ;  /* 0x00000015e20b7210 */ /* 0x000fc80007ffe0ff */
[----:B------:R-:W-:Y:S02]  /*7580*/  LEA.HI.X R225, R222, R9, R10, 0x1, P1 ;  /* 0x00000009dee17211 */ /* 0x000fe400008f0c0a */
[----:B------:R-:W-:-:S04]  /*7590*/  LEA R10, P1, R20, R8, 0x1 ;  /* 0x00000008140a7211 */ /* 0x000fc800078208ff */
[----:B------:R-:W-:Y:S02]  /*75a0*/  LEA.HI.X R11, R20, R9, R11, 0x1, P1 ;  /* 0x00000009140b7211 */ /* 0x000fe400008f0c0b */
[----:B------:R-:W-:-:S05]  /*75b0*/  IADD3 R20, P1, R22, R228, RZ ;  /* 0x000000e416147210 */ /* 0x000fca0007f3e0ff */
[----:B------:R-:W-:Y:S01]  /*75c0*/  IMAD.X R21, R23, 0x1, R216, P1 ;  /* 0x0000000117157824 */ /* 0x000fe200008e06d8 */
[----:B------:R-:W-:Y:S01]  /*75d0*/  IADD3 R220, P1, R220, R228, RZ ;  /* 0x000000e4dcdc7210 */ /* 0x000fe20007f3e0ff */
[----:B------:R-:W-:Y:S01]  /*75e0*/  IMAD.WIDE.U32 R218, R219, R218, R20 ;  /* 0x000000dadbda7225 */ /* 0x000fe200078e0014 */
[----:B------:R-:W-:-:S03]  /*75f0*/  PRMT R20, R227, 0x7610, R20 ;  /* 0x00007610e3147816 */ /* 0x000fc60000000014 */
[----:B------:R-:W-:Y:S01]  /*7600*/  IMAD.X R217, R216, 0x1, R217, P1 ;  /* 0x00000001d8d97824 */ /* 0x000fe200008e06d9 */
[----:B------:R-:W-:Y:S01]  /*7610*/  LEA R216, P1, R220, R8, 0x1 ;  /* 0x00000008dcd87211 */ /* 0x000fe200078208ff */
[----:B------:R-:W-:-:S03]  /*7620*/  IMAD.IADD R226, R226, 0x1, R219 ;  /* 0x00000001e2e27824 */ /* 0x000fc600078e02db */
[----:B------:R-:W-:Y:S02]  /*7630*/  LEA.HI.X R217, R220, R9, R217, 0x1, P1 ;  /* 0x00000009dcd97211 */ /* 0x000fe400008f0cd9 */
[----:B------:R-:W-:-:S04]  /*7640*/  LEA R8, P1, R218, R8, 0x1 ;  /* 0x00000008da087211 */ /* 0x000fc800078208ff */
[----:B------:R-:W-:Y:S02]  /*7650*/  LEA.HI.X R9, R218, R9, R226, 0x1, P1 ;  /* 0x00000009da097211 */ /* 0x000fe400008f0ce2 */
[----:B------:R-:W-:-:S13]  /*7660*/  ISETP.GT.AND P1, PT, R0, RZ, P3 ;  /* 0x000000ff0000720c */ /* 0x000fda0001f24270 */
[----:B------:R-:W-:Y:S05]  /*7670*/  @!P1 BRA `(.L_x_49) ;  /* 0x0000000000049947 */ /* 0x000fea0003800000 */
[----:B------:R1:W5:Y:S02]  /*7680*/  LDG.E.LTC128B.U16 R20, desc[UR48][R14.64+0x22] ;  /* 0x000022300e147981 */ /* 0x000364000c1e1520 */
.L_x_49:
[----:B------:R-:W-:Y:S05]  /*7690*/  BSYNC B1 ;  /* 0x0000000000017941 */ /* 0x000fea0003800000 */
.L_x_48:
[----:B------:R-:W3:Y:S01]  /*76a0*/  LDL.LU R22, [R1+0x64] ;  /* 0x0000640001167983 */ /* 0x000ee20000300800 */
[----:B-----5:R-:W-:Y:S01]  /*76b0*/  HADD2.F32 R21, -RZ, R20.H0_H0 ;  /* 0x20000014ff157230 */ /* 0x020fe20000004100 */
[----:B------:R-:W-:Y:S04]  /*76c0*/  BSSY B1, `(.L_x_50) ;  /* 0x0000008000017945 */ /* 0x000fe80003800000 */
[----:B------:R-:W-:-:S04]  /*76d0*/  FMUL R21, R21, R16 ;  /* 0x0000001015157220 */ /* 0x000fc80000400000 */
[----:B---3--:R-:W-:-:S05]  /*76e0*/  FFMA R21, R22, R2, R21 ;  /* 0x0000000216157223 */ /* 0x008fca0000000015 */
[----:B------:R-:W-:-:S05]  /*76f0*/  F2FP.F16.F32.PACK_AB R21, RZ, R21 ;  /* 0x00000015ff15723e */ /* 0x000fca00000000ff */
[----:B------:R3:W-:Y:S01]  /*7700*/  @P1 STG.E.U16 desc[UR48][R4.64+0x22], R21 ;  /* 0x0000221504001986 */ /* 0x0007e2000c101530 */
[----:B------:R-:W-:-:S13]  /*7710*/  ISETP.GT.AND P1, PT, R0, 0x8, P4 ;  /* 0x000000080000780c */ /* 0x000fda0002724270 */
[----:B---3--:R-:W-:Y:S05]  /*7720*/  @!P1 BRA `(.L_x_51) ;  /* 0x0000000000049947 */ /* 0x008fea0003800000 */
[----:B------:R3:W5:Y:S02]  /*7730*/  LDG.E.LTC128B.U16 R20, desc[UR48][R12.64+0x20] ;  /* 0x000020300c147981 */ /* 0x000764000c1e1520 */
.L_x_51:
[----:B------:R-:W-:Y:S05]  /*7740*/  BSYNC B1 ;  /* 0x0000000000017941 */ /* 0x000fea0003800000 */
.L_x_50:
[----:B------:R-:W2:Y:S01]  /*7750*/  LDL.LU R22, [R1+0x68] ;  /* 0x0000680001167983 */ /* 0x000ea20000300800 */
[----:B-----5:R-:W-:Y:S01]  /*7760*/  HADD2.F32 R21, -RZ, R20.H0_H0 ;  /* 0x20000014ff157230 */ /* 0x020fe20000004100 */
[----:B------:R-:W-:Y:S04]  /*7770*/  BSSY B1, `(.L_x_52) ;  /* 0x0000008000017945 */ /* 0x000fe80003800000 */
[----:B------:R-:W-:-:S04]  /*7780*/  FMUL R21, R21, R16 ;  /* 0x0000001015157220 */ /* 0x000fc80000400000 */
[----:B--2---:R-:W-:-:S05]  /*7790*/  FFMA R21, R22, R2, R21 ;  /* 0x0000000216157223 */ /* 0x004fca0000000015 */
[----:B------:R-:W-:-:S05]  /*77a0*/  F2FP.F16.F32.PACK_AB R21, RZ, R21 ;  /* 0x00000015ff15723e */ /* 0x000fca00000000ff */
[----:B------:R2:W-:Y:S01]  /*77b0*/  @P1 STG.E.U16 desc[UR48][R6.64+0x20], R21 ;  /* 0x0000201506001986 */ /* 0x0005e2000c101530 */
[----:B------:R-:W-:-:S13]  /*77c0*/  ISETP.GT.AND P1, PT, R0, 0x8, P3 ;  /* 0x000000080000780c */ /* 0x000fda0001f24270 */
[----:B--2---:R-:W-:Y:S05]  /*77d0*/  @!P1 BRA `(.L_x_53) ;  /* 0x0000000000049947 */ /* 0x004fea0003800000 */
[----:B------:R2:W5:Y:S02]  /*77e0*/  LDG.E.LTC128B.U16 R20, desc[UR48][R12.64+0x22] ;  /* 0x000022300c147981 */ /* 0x000564000c1e1520 */
.L_x_53:
[----:B------:R-:W-:Y:S05]  /*77f0*/  BSYNC B1 ;  /* 0x0000000000017941 */ /* 0x000fea0003800000 */
.L_x_52:
[----:B------:R-:W3:Y:S01]  /*7800*/  LDL.LU R22, [R1+0x6c] ;  /* 0x00006c0001167983 */ /* 0x000ee20000300800 */
[----:B-----5:R-:W-:Y:S01]  /*7810*/  HADD2.F32 R21, -RZ, R20.H0_H0 ;  /* 0x20000014ff157230 */ /* 0x020fe20000004100 */
[----:B------:R-:W-:Y:S01]  /*7820*/  ISETP.GT.AND P2, PT, R3, 0x18, PT ;  /* 0x000000180300780c */ /* 0x000fe20003f44270 */
[----:B------:R-:W-:Y:S03]  /*7830*/  BSSY B1, `(.L_x_54) ;  /* 0x0000008000017945 */ /* 0x000fe60003800000 */
[----:B------:R-:W-:-:S04]  /*7840*/  FMUL R21, R21, R16 ;  /* 0x0000001015157220 */ /* 0x000fc80000400000 */
[----:B---3--:R-:W-:-:S05]  /*7850*/  FFMA R21, R22, R2, R21 ;  /* 0x0000000216157223 */ /* 0x008fca0000000015 */
[----:B------:R-:W-:-:S05]  /*7860*/  F2FP.F16.F32.PACK_AB R21, RZ, R21 ;  /* 0x00000015ff15723e */ /* 0x000fca00000000ff */
[----:B------:R3:W-:Y:S01]  /*7870*/  @P1 STG.E.U16 desc[UR48][R6.64+0x22], R21 ;  /* 0x0000221506001986 */ /* 0x0007e2000c101530 */
[----:B------:R-:W-:-:S13]  /*7880*/  ISETP.GT.AND P1, PT, R0, RZ, P2 ;  /* 0x000000ff0000720c */ /* 0x000fda0001724270 */
[----:B---3--:R-:W-:Y:S05]  /*7890*/  @!P1 BRA `(.L_x_55) ;  /* 0x0000000000049947 */ /* 0x008fea0003800000 */
[----:B------:R3:W5:Y:S02]  /*78a0*/  LDG.E.LTC128B.U16 R20, desc[UR48][R14.64+0x30] ;  /* 0x000030300e147981 */ /* 0x000764000c1e1520 */
.L_x_55:
[----:B------:R-:W-:Y:S05]  /*78b0*/  BSYNC B1 ;  /* 0x0000000000017941 */ /* 0x000fea0003800000 */
.L_x_54:
[----:B------:R-:W2:Y:S01]  /*78c0*/  LDL.LU R22, [R1+0x70] ;  /* 0x0000700001167983 */ /* 0x000ea20000300800 */
[----:B-----5:R-:W-:Y:S01]  /*78d0*/  HADD2.F32 R21, -RZ, R20.H0_H0 ;  /* 0x20000014ff157230 */ /* 0x020fe20000004100 */
[----:B------:R-:W-:Y:S04]  /*78e0*/  BSSY B1, `(.L_x_56) ;  /* 0x0000009000017945 */ /* 0x000fe80003800000 */
[----:B------:R-:W-:-:S04]  /*78f0*/  FMUL R21, R21, R16 ;  /* 0x0000001015157220 */ /* 0x000fc80000400000 */
[----:B--2---:R-:W-:-:S05]  /*7900*/  FFMA R21, R22, R2, R21 ;  /* 0x0000000216157223 */ /* 0x004fca0000000015 */
[----:B------:R-:W-:-:S05]  /*7910*/  F2FP.F16.F32.PACK_AB R21, RZ, R21 ;  /* 0x00000015ff15723e */ /* 0x000fca00000000ff */
[----:B------:R2:W-:Y:S01]  /*7920*/  @P1 STG.E.U16 desc[UR48][R4.64+0x30], R21 ;  /* 0x0000301504001986 */ /* 0x0005e2000c101530 */
[----:B------:R-:W-:-:S04]  /*7930*/  ISETP.GT.AND P1, PT, R3, 0x19, PT ;  /* 0x000000190300780c */ /* 0x000fc80003f24270 */
[----:B------:R-:W-:-:S13]  /*7940*/  ISETP.GT.AND P5, PT, R0, RZ, P1 ;  /* 0x000000ff0000720c */ /* 0x000fda0000fa4270 */
[----:B--2---:R-:W-:Y:S05]  /*7950*/  @!P5 BRA `(.L_x_57) ;  /* 0x000000000004d947 */ /* 0x004fea0003800000 */
[----:B------:R2:W5:Y:S02]  /*7960*/  LDG.E.LTC128B.U16 R20, desc[UR48][R14.64+0x32] ;  /* 0x000032300e147981 */ /* 0x000564000c1e1520 */
.L_x_57:
[----:B------:R-:W-:Y:S05]  /*7970*/  BSYNC B1 ;  /* 0x0000000000017941 */ /* 0x000fea0003800000 */
.L_x_56:
        /* <DEDUP_REMOVED lines=10> */
.L_x_59:
[----:B------:R-:W-:Y:S05]  /*7a20*/  BSYNC B1 ;  /* 0x0000000000017941 */ /* 0x000fea0003800000 */
.L_x_58:
        /* <DEDUP_REMOVED lines=10> */
.L_x_61:
[----:B------:R-:W-:Y:S05]  /*7ad0*/  BSYNC B1 ;  /* 0x0000000000017941 */ /* 0x000fea0003800000 */
.L_x_60:
[----:B------:R-:W3:Y:S01]  /*7ae0*/  LDL.LU R218, [R1+0x7c] ;  /* 0x00007c0001da7983 */ /* 0x000ee20000300800 */
[----:B-----5:R-:W-:Y:S02]  /*7af0*/  HADD2.F32 R21, -RZ, R20.H0_H0 ;  /* 0x20000014ff157230 */ /* 0x020fe40000004100 */
[----:B------:R-:W-:Y:S01]  /*7b00*/  IMAD.SHL.U32 R219, R18, 0x100, RZ ;  /* 0x0000010012db7824 */ /* 0x000fe200078e00ff */
[----:B------:R-:W-:Y:S01]  /*7b10*/  PRMT R22, R20, 0x7610, R22 ;  /* 0x0000761014167816 */ /* 0x000fe20000000016 */
[----:B------:R-:W4:Y:S01]  /*7b20*/  LDL.LU R23, [R1] ;  /* 0x0000000001177983 */ /* 0x000f220000300800 */
[----:B------:R-:W-:-:S04]  /*7b30*/  FMUL R21, R21, R16 ;  /* 0x0000001015157220 */ /* 0x000fc80000400000 */
[----:B---3--:R-:W-:Y:S01]  /*7b40*/  FFMA R21, R218, R2, R21 ;  /* 0x00000002da157223 */ /* 0x008fe20000000015 */
[----:B------:R-:W-:-:S04]  /*7b50*/  SHF.L.U64.HI R218, R18, 0x8, R19 ;  /* 0x0000000812da7819 */ /* 0x000fc80000010213 */
[----:B------:R-:W-:-:S05]  /*7b60*/  F2FP.F16.F32.PACK_AB R21, RZ, R21 ;  /* 0x00000015ff15723e */ /* 0x000fca00000000ff */
[----:B------:R3:W-:Y:S01]  /*7b70*/  @P5 STG.E.U16 desc[UR48][R6.64+0x32], R21 ;  /* 0x0000321506005986 */ /* 0x0007e2000c101530 */
[----:B------:R-:W-:-:S05]  /*7b80*/  IADD3 R18, P5, R219, R4, RZ ;  /* 0x00000004db127210 */ /* 0x000fca0007fbe0ff */
[----:B------:R-:W-:Y:S01]  /*7b90*/  IMAD.X R19, R218, 0x1, R5, P5 ;  /* 0x00000001da137824 */ /* 0x000fe200028e0605 */
[----:B------:R-:W-:-:S13]  /*7ba0*/  ISETP.GT.AND P5, PT, R0, 0x80, P0 ;  /* 0x000000800000780c */ /* 0x000fda00007a4270 */
[----:B------:R-:W2:Y:S01]  /*7bb0*/  @P5 LDG.E.LTC128B.U16 R22, desc[UR48][R224.64] ;  /* 0x00000030e0165981 */ /* 0x000ea2000c1e1520 */
[----:B------:R-:W-:Y:S01]  /*7bc0*/  BSSY B1, `(.L_x_62) ;  /* 0x000000a000017945 */ /* 0x000fe20003800000 */
[----:B--2---:R-:W-:-:S05]  /*7bd0*/  HADD2.F32 R20, -RZ, R22.H0_H0 ;  /* 0x20000016ff147230 */ /* 0x004fca0000004100 */
[----:B------:R-:W-:-:S04]  /*7be0*/  FMUL R20, R20, R16 ;  /* 0x0000001014147220 */ /* 0x000fc80000400000 */
[----:B----4-:R-:W-:-:S05]  /*7bf0*/  FFMA R20, R23, R2, R20 ;  /* 0x0000000217147223 */ /* 0x010fca0000000014 */
[----:B------:R-:W-:-:S05]  /*7c00*/  F2FP.F16.F32.PACK_AB R20, RZ, R20 ;  /* 0x00000014ff14723e */ /* 0x000fca00000000ff */
[----:B------:R3:W-:Y:S01]  /*7c10*/  @P5 STG.E.U16 desc[UR48][R18.64], R20 ;  /* 0x0000001412005986 */ /* 0x0007e2000c101530 */
[----:B------:R-:W-:-:S04]  /*7c20*/  LOP3.LUT P5, RZ, R17, 0x2, RZ, 0xc0, !PT ;  /* 0x0000000211ff7812 */ /* 0x000fc800078ac0ff */
[----:B------:R-:W-:-:S13]  /*7c30*/  ISETP.GT.AND P5, PT, R0, 0x80, P5 ;  /* 0x000000800000780c */ /* 0x000fda0002fa4270 */
[----:B---3--:R-:W-:Y:S05]  /*7c40*/  @!P5 BRA `(.L_x_63) ;  /* 0x000000000004d947 */ /* 0x008fea0003800000 */
[----:B------:R2:W5:Y:S02]  /*7c50*/  LDG.E.LTC128B.U16 R22, desc[UR48][R10.64+0x2] ;  /* 0x000002300a167981 */ /* 0x000564000c1e1520 */
.L_x_63:
[----:B------:R-:W-:Y:S05]  /*7c60*/  BSYNC B1 ;  /* 0x0000000000017941 */ /* 0x000fea0003800000 */
.L_x_62:
[----:B------:R-:W3:Y:S04]  /*7c70*/  LDL.LU R21, [R1+0x4] ;  /* 0x0000040001157983 */ /* 0x000ee80000300800 */
[----:B------:R-:W4:Y:S04]  /*7c80*/  LDL R221, [R1+0x44] ;  /* 0x0000440001dd7983 */ /* 0x000f280000100800 */
[----:B------:R-:W2:Y:S01]  /*7c90*/  LDL R220, [R1+0x40] ;  /* 0x0000400001dc7983 */ /* 0x000ea20000100800 */
[----:B-----5:R-:W-:Y:S01]  /*7ca0*/  HADD2.F32 R20, -RZ, R22.H0_H0 ;  /* 0x20000016ff147230 */ /* 0x020fe20000004100 */
[----:B------:R-:W-:Y:S01]  /*7cb0*/  ISETP.GT.AND P0, PT, R0, 0x88, P0 ;  /* 0x000000880000780c */ /* 0x000fe20000704270 */
[----:B------:R-:W-:Y:S03]  /*7cc0*/  BSSY B1, `(.L_x_64) ;  /* 0x0000009000017945 */ /* 0x000fe60003800000 */
[----:B------:R-:W-:-:S04]  /*7cd0*/  FMUL R20, R20, R16 ;  /* 0x0000001014147220 */ /* 0x000fc80000400000 */
[----:B---3--:R-:W-:-:S05]  /*7ce0*/  FFMA R20, R21, R2, R20 ;  /* 0x0000000215147223 */ /* 0x008fca0000000014 */
[----:B------:R-:W-:-:S05]  /*7cf0*/  F2FP.F16.F32.PACK_AB R20, RZ, R20 ;  /* 0x00000014ff14723e */ /* 0x000fca00000000ff */
[----:B------:R4:W-:Y:S02]  /*7d00*/  @P5 STG.E.U16 desc[UR48][R18.64+0x2], R20 ;  /* 0x0000021412005986 */ /* 0x0009e4000c101530 */
[----:B----4-:R-:W-:-:S05]  /*7d10*/  IADD3 R20, P5, R18, R221, RZ ;  /* 0x000000dd12147210 */ /* 0x010fca0007fbe0ff */
[----:B--2---:R-:W-:Y:S01]  /*7d20*/  IMAD.X R21, R19, 0x1, R220, P5 ;  /* 0x0000000113157824 */ /* 0x004fe200028e06dc */
[----:B------:R-:W-:Y:S07]  /*7d30*/  @!P0 BRA `(.L_x_65) ;  /* 0x0000000000048947 */ /* 0x000fee0003800000 */
[----:B------:R2:W5:Y:S02]  /*7d40*/  LDG.E.LTC128B.U16 R22, desc[UR48][R216.64] ;  /* 0x00000030d8167981 */ /* 0x000564000c1e1520 */
.L_x_65:
[----:B------:R-:W-:Y:S05]  /*7d50*/  BSYNC B1 ;  /* 0x0000000000017941 */ /* 0x000fea0003800000 */
.L_x_64:
[----:B--2---:R-:W2:Y:S01]  /*7d60*/  LDL.LU R216, [R1+0x8] ;  /* 0x0000080001d87983 */ /* 0x004ea20000300800 */
[----:B-----5:R-:W-:Y:S01]  /*7d70*/  HADD2.F32 R23, -RZ, R22.H0_H0 ;  /* 0x20000016ff177230 */ /* 0x020fe20000004100 */
[----:B------:R-:W-:Y:S01]  /*7d80*/  LOP3.LUT P5, RZ, R17, 0x2, RZ, 0xc0, !PT ;  /* 0x0000000211ff7812 */ /* 0x000fe200078ac0ff */
[----:B------:R-:W-:Y:S03]  /*7d90*/  BSSY B1, `(.L_x_66) ;  /* 0x0000008000017945 */ /* 0x000fe60003800000 */
[----:B------:R-:W-:-:S04]  /*7da0*/  FMUL R23, R23, R16 ;  /* 0x0000001017177220 */ /* 0x000fc80000400000 */
[----:B--2---:R-:W-:-:S05]  /*7db0*/  FFMA R23, R216, R2, R23 ;  /* 0x00000002d8177223 */ /* 0x004fca0000000017 */
[----:B------:R-:W-:-:S05]  /*7dc0*/  F2FP.F16.F32.PACK_AB R23, RZ, R23 ;  /* 0x00000017ff17723e */ /* 0x000fca00000000ff */
[----:B------:R2:W-:Y:S01]  /*7dd0*/  @P0 STG.E.U16 desc[UR48][R20.64], R23 ;  /* 0x0000001714000986 */ /* 0x0005e2000c101530 */
[----:B------:R-:W-:-:S13]  /*7de0*/  ISETP.GT.AND P0, PT, R0, 0x88, P5 ;  /* 0x000000880000780c */ /* 0x000fda0002f04270 */
[----:B--2---:R-:W-:Y:S05]  /*7df0*/  @!P0 BRA `(.L_x_67) ;  /* 0x0000000000048947 */ /* 0x004fea0003800000 */
[----:B------:R2:W5:Y:S02]  /*7e00*/  LDG.E.LTC128B.U16 R22, desc[UR48][R8.64+0x2] ;  /* 0x0000023008167981 */ /* 0x000564000c1e1520 */
.L_x_67:
[----:B------:R-:W-:Y:S05]  /*7e10*/  BSYNC B1 ;  /* 0x0000000000017941 */ /* 0x000fea0003800000 */
.L_x_66:
[----:B------:R-:W3:Y:S01]  /*7e20*/  LDL.LU R216, [R1+0xc] ;  /* 0x00000c0001d87983 */ /* 0x000ee20000300800 */
[----:B-----5:R-:W-:Y:S01]  /*7e30*/  HADD2.F32 R23, -RZ, R22.H0_H0 ;  /* 0x20000016ff177230 */ /* 0x020fe20000004100 */
[----:B------:R-:W-:Y:S01]  /*7e40*/  LOP3.LUT P5, RZ, R17, 0x4, RZ, 0xc0, !PT ;  /* 0x0000000411ff7812 */ /* 0x000fe200078ac0ff */
[----:B------:R-:W-:Y:S03]  /*7e50*/  BSSY B1, `(.L_x_68) ;  /* 0x0000008000017945 */ /* 0x000fe60003800000 */
[----:B------:R-:W-:-:S04]  /*7e60*/  FMUL R23, R23, R16 ;  /* 0x0000001017177220 */ /* 0x000fc80000400000 */
[----:B---3--:R-:W-:-:S05]  /*7e70*/  FFMA R23, R216, R2, R23 ;  /* 0x00000002d8177223 */ /* 0x008fca0000000017 */
[----:B------:R-:W-:-:S05]  /*7e80*/  F2FP.F16.F32.PACK_AB R23, RZ, R23 ;  /* 0x00000017ff17723e */ /* 0x000fca00000000ff */
[----:B------:R3:W-:Y:S01]  /*7e90*/  @P0 STG.E.U16 desc[UR48][R20.64+0x2], R23 ;  /* 0x0000021714000986 */ /* 0x0007e2000c101530 */
[----:B------:R-:W-:-:S13]  /*7ea0*/  ISETP.GT.AND P0, PT, R0, 0x80, P5 ;  /* 0x000000800000780c */ /* 0x000fda0002f04270 */
[----:B---3--:R-:W-:Y:S05]  /*7eb0*/  @!P0 BRA `(.L_x_69) ;  /* 0x0000000000048947 */ /* 0x008fea0003800000 */
[----:B------:R3:W5:Y:S02]  /*7ec0*/  LDG.E.LTC128B.U16 R22, desc[UR48][R10.64+0x10] ;  /* 0x000010300a167981 */ /* 0x000764000c1e1520 */
.L_x_69:
[----:B------:R-:W-:Y:S05]  /*7ed0*/  BSYNC B1 ;  /* 0x0000000000017941 */ /* 0x000fea0003800000 */
.L_x_68:
[----:B------:R-:W4:Y:S01]  /*7ee0*/  LDL.LU R216, [R1+0x10] ;  /* 0x0000100001d87983 */ /* 0x000f220000300800 */
[----:B-----5:R-:W-:Y:S01]  /*7ef0*/  HADD2.F32 R23, -RZ, R22.H0_H0 ;  /* 0x20000016ff177230 */ /* 0x020fe20000004100 */
[----:B------:R-:W-:Y:S04]  /*7f00*/  BSSY B1, `(.L_x_70) ;  /* 0x0000008000017945 */ /* 0x000fe80003800000 */
[----:B------:R-:W-:-:S04]  /*7f10*/  FMUL R23, R23, R16 ;  /* 0x0000001017177220 */ /* 0x000fc80000400000 */
[----:B----4-:R-:W-:-:S05]  /*7f20*/  FFMA R23, R216, R2, R23 ;  /* 0x00000002d8177223 */ /* 0x010fca0000000017 */
[----:B------:R-:W-:-:S05]  /*7f30*/  F2FP.F16.F32.PACK_AB R23, RZ, R23 ;  /* 0x00000017ff17723e */ /* 0x000fca00000000ff */
[----:B------:R4:W-:Y:S01]  /*7f40*/  @P0 STG.E.U16 desc[UR48][R18.64+0x10], R23 ;  /* 0x0000101712000986 */ /* 0x0009e2000c101530 */
[----:B------:R-:W-:-:S13]  /*7f50*/  ISETP.GT.AND P0, PT, R0, 0x80, P6 ;  /* 0x000000800000780c */ /* 0x000fda0003704270 */
[----:B----4-:R-:W-:Y:S05]  /*7f60*/  @!P0 BRA `(.L_x_71) ;  /* 0x0000000000048947 */ /* 0x010fea0003800000 */
[----:B------:R4:W5:Y:S02]  /*7f70*/  LDG.E.LTC128B.U16 R22, desc[UR48][R10.64+0x12] ;  /* 0x000012300a167981 */ /* 0x000964000c1e1520 */
.L_x_71:
[----:B------:R-:W-:Y:S05]  /*7f80*/  BSYNC B1 ;  /* 0x0000000000017941 */ /* 0x000fea0003800000 */
.L_x_70:
        /* <DEDUP_REMOVED lines=10> */
.L_x_73:
[----:B------:R-:W-:Y:S05]  /*8030*/  BSYNC B1 ;  /* 0x0000000000017941 */ /* 0x000fea0003800000 */
.L_x_72:
[----:B------:R-:W3:Y:S01]  /*8040*/  LDL.LU R216, [R1+0x18] ;  /* 0x0000180001d87983 */ /* 0x000ee20000300800 */
[----:B-----5:R-:W-:Y:S01]  /*8050*/  HADD2.F32 R23, -RZ, R22.H0_H0 ;  /* 0x20000016ff177230 */ /* 0x020fe20000004100 */
        /* <DEDUP_REMOVED lines=8> */
.L_x_75:
[----:B------:R-:W-:Y:S05]  /*80e0*/  BSYNC B1 ;  /* 0x0000000000017941 */ /* 0x000fea0003800000 */
.L_x_74:
[----:B------:R-:W2:Y:S01]  /*80f0*/  LDL.LU R216, [R1+0x1c] ;  /* 0x00001c0001d87983 */ /* 0x000ea20000300800 */
[----:B---3-5:R-:W-:Y:S01]  /*8100*/  HADD2.F32 R23, -RZ, R22.H0_H0 ;  /* 0x20000016ff177230 */ /* 0x028fe20000004100 */
        /* <DEDUP_REMOVED lines=8> */
.L_x_77:
[----:B------:R-:W-:Y:S05]  /*8190*/  BSYNC B1 ;  /* 0x0000000000017941 */ /* 0x000fea0003800000 */
.L_x_76:
[----:B------:R-:W4:Y:S01]  /*81a0*/  LDL.LU R216, [R1+0x20] ;  /* 0x0000200001d87983 */ /* 0x000f220000300800 */
[----:B--2--5:R-:W-:Y:S01]  /*81b0*/  HADD2.F32 R23, -RZ, R22.H0_H0 ;  /* 0x20000016ff177230 */ /* 0x024fe20000004100 */
[----:B------:R-:W-:Y:S01]  /*81c0*/  ISETP.GT.AND P5, PT, R0, 0x80, P3 ;  /* 0x000000800000780c */ /* 0x000fe20001fa4270 */
[----:B------:R-:W-:Y:S03]  /*81d0*/  BSSY B1, `(.L_x_78) ;  /* 0x0000007000017945 */ /* 0x000fe60003800000 */
[----:B------:R-:W-:-:S04]  /*81e0*/  FMUL R23, R23, R16 ;  /* 0x0000001017177220 */ /* 0x000fc80000400000 */
[----:B----4-:R-:W-:-:S05]  /*81f0*/  FFMA R23, R216, R2, R23 ;  /* 0x00000002d8177223 */ /* 0x010fca0000000017 */
[----:B------:R-:W-:-:S05]  /*8200*/  F2FP.F16.F32.PACK_AB R23, RZ, R23 ;  /* 0x00000017ff17723e */ /* 0x000fca00000000ff */
[----:B------:R2:W-:Y:S01]  /*8210*/  @P0 STG.E.U16 desc[UR48][R18.64+0x20], R23 ;  /* 0x0000201712000986 */ /* 0x0005e2000c101530 */
[----:B------:R-:W-:Y:S05]  /*8220*/  @!P5 BRA `(.L_x_79) ;  /* 0x000000000004d947 */ /* 0x000fea0003800000 */
[----:B------:R4:W5:Y:S02]  /*8230*/  LDG.E.LTC128B.U16 R22, desc[UR48][R10.64+0x22] ;  /* 0x000022300a167981 */ /* 0x000964000c1e1520 */
.L_x_79:
[----:B------:R-:W-:Y:S05]  /*8240*/  BSYNC B1 ;  /* 0x0000000000017941 */ /* 0x000fea0003800000 */
.L_x_78:
[----:B------:R-:W3:Y:S01]  /*8250*/  LDL.LU R216, [R1+0x24] ;  /* 0x0000240001d87983 */ /* 0x000ee20000300800 */
[----:B--2--5:R-:W-:Y:S01]  /*8260*/  HADD2.F32 R23, -RZ, R22.H0_H0 ;  /* 0x20000016ff177230 */ /* 0x024fe20000004100 */
        /* <DEDUP_REMOVED lines=8> */
.L_x_81:
[----:B------:R-:W-:Y:S05]  /*82f0*/  BSYNC B1 ;  /* 0x0000000000017941 */ /* 0x000fea0003800000 */
.L_x_80:
        /* <DEDUP_REMOVED lines=10> */
.L_x_83:
[----:B------:R-:W-:Y:S05]  /*83a0*/  BSYNC B1 ;  /* 0x0000000000017941 */ /* 0x000fea0003800000 */
.L_x_82:
        /* <DEDUP_REMOVED lines=10> */
.L_x_85:
[----:B------:R-:W-:Y:S05]  /*8450*/  BSYNC B1 ;  /* 0x0000000000017941 */ /* 0x000fea0003800000 */
.L_x_84:
        /* <DEDUP_REMOVED lines=10> */
.L_x_87:
[----:B------:R-:W-:Y:S05]  /*8500*/  BSYNC B1 ;  /* 0x0000000000017941 */ /* 0x000fea0003800000 */
.L_x_86:
        /* <DEDUP_REMOVED lines=10> */
.L_x_89:
[----:B------:R-:W-:Y:S05]  /*85b0*/  BSYNC B1 ;  /* 0x0000000000017941 */ /* 0x000fea0003800000 */
.L_x_88:
        /* <DEDUP_REMOVED lines=10> */
.L_x_91:
[----:B------:R-:W-:Y:S05]  /*8660*/  BSYNC B1 ;  /* 0x0000000000017941 */ /* 0x000fea0003800000 */
.L_x_90:
[----:B------:R-:W3:Y:S01]  /*8670*/  LDL.LU R216, [R1+0x3c] ;  /* 0x00003c0001d87983 */ /* 0x000ee20000300800 */
[----:B--2--5:R-:W-:Y:S01]  /*8680*/  HADD2.F32 R23, -RZ, R22.H0_H0 ;  /* 0x20000016ff177230 */ /* 0x024fe20000004100 */
        /* <DEDUP_REMOVED lines=11> */
.L_x_93:
[----:B------:R-:W-:Y:S05]  /*8740*/  BSYNC B1 ;  /* 0x0000000000017941 */ /* 0x000fea0003800000 */
.L_x_92:
[----:B--2--5:R-:W-:Y:S01]  /*8750*/  HADD2.F32 R21, -RZ, R22.H0_H0 ;  /* 0x20000016ff157230 */ /* 0x024fe20000004100 */
[----:B------:R-:W-:Y:S01]  /*8760*/  ISETP.GT.AND P2, PT, R3, 0x21, PT ;  /* 0x000000210300780c */ /* 0x000fe20003f44270 */
[----:B------:R-:W-:Y:S01]  /*8770*/  BSSY B1, `(.L_x_94) ;  /* 0x000000a000017945 */ /* 0x000fe20003800000 */
[----:B------:R-:W-:Y:S02]  /*8780*/  LOP3.LUT R17, R17, 0xfffffffd, RZ, 0xc0, !PT ;  /* 0xfffffffd11117812 */ /* 0x000fe400078ec0ff */
[----:B------:R-:W-:Y:S01]  /*8790*/  FMUL R21, R21, R16 ;  /* 0x0000001015157220 */ /* 0x000fe20000400000 */
[----:B------:R-:W-:-:S03]  /*87a0*/  ISETP.GT.AND P1, PT, R0, RZ, P2 ;  /* 0x000000ff0000720c */ /* 0x000fc60001724270 */
[----:B------:R-:W-:-:S05]  /*87b0*/  FFMA R21, R200, R2, R21 ;  /* 0x00000002c8157223 */ /* 0x000fca0000000015 */
[----:B------:R-:W-:Y:S02]  /*87c0*/  F2FP.F16.F32.PACK_AB R21, RZ, R21 ;  /* 0x00000015ff15723e */ /* 0x000fe400000000ff */
[----:B------:R-:W-:-:S03]  /*87d0*/  @P2 LOP3.LUT R17, R17, 0x2, RZ, 0xfc, !PT ;  /* 0x0000000211112812 */ /* 0x000fc600078efcff */
[----:B------:R2:W-:Y:S01]  /*87e0*/  @P0 STG.E.U16 desc[UR48][R4.64+0x40], R21 ;  /* 0x0000401504000986 */ /* 0x0005e2000c101530 */
[----:B------:R-:W-:Y:S05]  /*87f0*/  @!P1 BRA `(.L_x_95) ;  /* 0x0000000000049947 */ /* 0x000fea0003800000 */
[----:B------:R0:W5:Y:S02]  /*8800*/  LDG.E.LTC128B.U16 R22, desc[UR48][R14.64+0x42] ;  /* 0x000042300e167981 */ /* 0x000164000c1e1520 */
.L_x_95:
[----:B------:R-:W-:Y:S05]  /*8810*/  BSYNC B1 ;  /* 0x0000000000017941 */ /* 0x000fea0003800000 */
.L_x_94:
[----:B--2--5:R-:W-:Y:S01]  /*8820*/  HADD2.F32 R21, -RZ, R22.H0_H0 ;  /* 0x20000016ff157230 */ /* 0x024fe20000004100 */
[----:B------:R-:W-:Y:S01]  /*8830*/  ISETP.GT.AND P0, PT, R0, 0x8, P3 ;  /* 0x000000080000780c */ /* 0x000fe20001f04270 */
[----:B------:R-:W-:Y:S03]  /*8840*/  BSSY B1, `(.L_x_96) ;  /* 0x0000007000017945 */ /* 0x000fe60003800000 */
[----:B------:R-:W-:-:S04]  /*8850*/  FMUL R20, R21, R16 ;  /* 0x0000001015147220 */ /* 0x000fc80000400000 */
[----:B------:R-:W-:-:S05]  /*8860*/  FFMA R20, R201, R2, R20 ;  /* 0x00000002c9147223 */ /* 0x000fca0000000014 */
[----:B------:R-:W-:-:S05]  /*8870*/  F2FP.F16.F32.PACK_AB R20, RZ, R20 ;  /* 0x00000014ff14723e */ /* 0x000fca00000000ff */
[----:B------:R2:W-:Y:S01]  /*8880*/  @P1 STG.E.U16 desc[UR48][R4.64+0x42], R20 ;  /* 0x0000421404001986 */ /* 0x0005e2000c101530 */
[----:B------:R-:W-:Y:S05]  /*8890*/  @!P0 BRA `(.L_x_97) ;  /* 0x0000000000048947 */ /* 0x000fea0003800000 */
[----:B------:R0:W5:Y:S02]  /*88a0*/  LDG.E.LTC128B.U16 R22, desc[UR48][R12.64+0x40] ;  /* 0x000040300c167981 */ /* 0x000164000c1e1520 */
.L_x_97:
[----:B------:R-:W-:Y:S05]  /*88b0*/  BSYNC B1 ;  /* 0x0000000000017941 */ /* 0x000fea0003800000 */
.L_x_96:
[----:B-----5:R-:W-:Y:S01]  /*88c0*/  HADD2.F32 R21, -RZ, R22.H0_H0 ;  /* 0x20000016ff157230 */ /* 0x020fe20000004100 */
        /* <DEDUP_REMOVED lines=8> */
.L_x_99:
[----:B------:R-:W-:Y:S05]  /*8950*/  BSYNC B1 ;  /* 0x0000000000017941 */ /* 0x000fea0003800000 */
.L_x_98:
[----:B0----5:R-:W-:Y:S01]  /*8960*/  HADD2.F32 R21, -RZ, R22.H0_H0 ;  /* 0x20000016ff157230 */ /* 0x021fe20000004100 */
[----:B------:R-:W-:Y:S01]  /*8970*/  ISETP.GT.AND P6, PT, R3, 0x28, PT ;  /* 0x000000280300780c */ /* 0x000fe20003fc4270 */
[----:B------:R-:W-:Y:S01]  /*8980*/  BSSY B1, `(.L_x_100) ;  /* 0x000000a000017945 */ /* 0x000fe20003800000 */
[----:B------:R-:W-:Y:S02]  /*8990*/  LOP3.LUT R17, R17, 0xfffffffb, RZ, 0xc0, !PT ;  /* 0xfffffffb11117812 */ /* 0x000fe400078ec0ff */
[----:B--2---:R-:W-:Y:S01]  /*89a0*/  FMUL R20, R21, R16 ;  /* 0x0000001015147220 */ /* 0x004fe20000400000 */
[----:B------:R-:W-:-:S03]  /*89b0*/  ISETP.GT.AND P1, PT, R0, RZ, P6 ;  /* 0x000000ff0000720c */ /* 0x000fc60003724270 */
[----:B------:R-:W-:-:S05]  /*89c0*/  FFMA R20, R203, R2, R20 ;  /* 0x00000002cb147223 */ /* 0x000fca0000000014 */
[----:B------:R-:W-:Y:S02]  /*89d0*/  F2FP.F16.F32.PACK_AB R20, RZ, R20 ;  /* 0x00000014ff14723e */ /* 0x000fe400000000ff */
[----:B------:R-:W-:-:S03]  /*89e0*/  @P6 LOP3.LUT R17, R17, 0x4, RZ, 0xfc, !PT ;  /* 0x0000000411116812 */ /* 0x000fc600078efcff */
[----:B------:R0:W-:Y:S01]  /*89f0*/  @P2 STG.E.U16 desc[UR48][R6.64+0x42], R20 ;  /* 0x0000421406002986 */ /* 0x0001e2000c101530 */
[----:B------:R-:W-:Y:S05]  /*8a00*/  @!P1 BRA `(.L_x_101) ;  /* 0x0000000000049947 */ /* 0x000fea0003800000 */
[----:B------:R2:W5:Y:S02]  /*8a10*/  LDG.E.LTC128B.U16 R22, desc[UR48][R14.64+0x50] ;  /* 0x000050300e167981 */ /* 0x000564000c1e1520 */
.L_x_101:
[----:B------:R-:W-:Y:S05]  /*8a20*/  BSYNC B1 ;  /* 0x0000000000017941 */ /* 0x000fea0003800000 */
.L_x_100:
[----:B-----5:R-:W-:Y:S01]  /*8a30*/  HADD2.F32 R21, -RZ, R22.H0_H0 ;  /* 0x20000016ff157230 */ /* 0x020fe20000004100 */
[----:B0-----:R-:W-:Y:S01]  /*8a40*/  IADD3 R20, P0, P2, R221, R4, R219 ;  /* 0x00000004dd147210 */ /* 0x001fe20007a1e0db */
[----:B------:R-:W-:Y:S01]  /*8a50*/  BSSY B1, `(.L_x_102) ;  /* 0x000000a000017945 */ /* 0x000fe20003800000 */
[----:B------:R-:W-:Y:S02]  /*8a60*/  ISETP.GT.AND P4, PT, R3, 0x29, PT ;  /* 0x000000290300780c */ /* 0x000fe40003f84270 */
[----:B------:R-:W-:-:S04]  /*8a70*/  FMUL R21, R21, R16 ;  /* 0x0000001015157220 */ /* 0x000fc80000400000 */
[----:B------:R-:W-:Y:S01]  /*8a80*/  FFMA R204, R204, R2, R21 ;  /* 0x00000002cccc7223 */ /* 0x000fe20000000015 */
[----:B------:R-:W-:Y:S02]  /*8a90*/  IADD3.X R21, R220, R5, R218, P0, P2 ;  /* 0x00000005dc157210 */ /* 0x000fe400007e44da */
[----:B------:R-:W-:Y:S02]  /*8aa0*/  ISETP.GT.AND P0, PT, R0, RZ, P4 ;  /* 0x000000ff0000720c */ /* 0x000fe40002704270 */
[----:B------:R-:W-:-:S05]  /*8ab0*/  F2FP.F16.F32.PACK_AB R204, RZ, R204 ;  /* 0x000000ccffcc723e */ /* 0x000fca00000000ff */
[----:B------:R0:W-:Y:S06]  /*8ac0*/  @P1 STG.E.U16 desc[UR48][R4.64+0x50], R204 ;  /* 0x000050cc04001986 */ /* 0x0001ec000c101530 */
[----:B------:R-:W-:Y:S05]  /*8ad0*/  @!P0 BRA `(.L_x_103) ;  /* 0x0000000000048947 */ /* 0x000fea0003800000 */
[----:B------:R0:W5:Y:S02]  /*8ae0*/  LDG.E.LTC128B.U16 R22, desc[UR48][R14.64+0x52] ;  /* 0x000052300e167981 */ /* 0x000164000c1e1520 */
.L_x_103:
[----:B------:R-:W-:Y:S05]  /*8af0*/  BSYNC B1 ;  /* 0x0000000000017941 */ /* 0x000fea0003800000 */
.L_x_102:
        /* <DEDUP_REMOVED lines=9> */
.L_x_105:
[----:B------:R-:W-:Y:S05]  /*8b90*/  BSYNC B1 ;  /* 0x0000000000017941 */ /* 0x000fea0003800000 */
.L_x_104:
        /* <DEDUP_REMOVED lines=9> */
.L_x_107:
[----:B------:R-:W-:Y:S05]  /*8c30*/  BSYNC B1 ;  /* 0x0000000000017941 */ /* 0x000fea0003800000 */
.L_x_106:
[----:B0----5:R-:W-:Y:S01]  /*8c40*/  HADD2.F32 R23, -RZ, R22.H0_H0 ;  /* 0x20000016ff177230 */ /* 0x021fe20000004100 */
[----:B------:R-:W-:Y:S01]  /*8c50*/  ISETP.GT.AND P3, PT, R3, 0x30, PT ;  /* 0x000000300300780c */ /* 0x000fe20003f64270 */
[----:B------:R-:W-:Y:S03]  /*8c60*/  BSSY B1, `(.L_x_108) ;  /* 0x000000a000017945 */ /* 0x000fe60003800000 */
[----:B------:R-:W-:-:S04]  /*8c70*/  FMUL R200, R23, R16 ;  /* 0x0000001017c87220 */ /* 0x000fc80000400000 */
[----:B------:R-:W-:-:S05]  /*8c80*/  FFMA R200, R207, R2, R200 ;  /* 0x00000002cfc87223 */ /* 0x000fca00000000c8 */
[----:B------:R-:W-:-:S04]  /*8c90*/  F2FP.F16.F32.PACK_AB R200, RZ, R200 ;  /* 0x000000c8ffc8723e */ /* 0x000fc800000000ff */
[----:B------:R-:W-:Y:S02]  /*8ca0*/  PRMT R23, R200, 0x7610, R23 ;  /* 0x00007610c8177816 */ /* 0x000fe40000000017 */
[----:B------:R-:W-:-:S03]  /*8cb0*/  PRMT R200, R22, 0x7610, R200 ;  /* 0x0000761016c87816 */ /* 0x000fc600000000c8 */
[----:B------:R0:W-:Y:S01]  /*8cc0*/  @P0 STG.E.U16 desc[UR48][R6.64+0x52], R23 ;  /* 0x0000521706000986 */ /* 0x0001e2000c101530 */
[----:B------:R-:W-:-:S13]  /*8cd0*/  ISETP.GT.AND P0, PT, R0, RZ, P3 ;  /* 0x000000ff0000720c */ /* 0x000fda0001f04270 */
[----:B0-----:R-:W-:Y:S05]  /*8ce0*/  @!P0 BRA `(.L_x_109) ;  /* 0x0000000000048947 */ /* 0x001fea0003800000 */
[----:B------:R0:W5:Y:S02]  /*8cf0*/  LDG.E.LTC128B.U16 R200, desc[UR48][R14.64+0x60] ;  /* 0x000060300ec87981 */ /* 0x000164000c1e1520 */
.L_x_109:
[----:B------:R-:W-:Y:S05]  /*8d00*/  BSYNC B1 ;  /* 0x0000000000017941 */ /* 0x000fea0003800000 */
.L_x_108:
[----:B-----5:R-:W-:Y:S01]  /*8d10*/  HADD2.F32 R23, -RZ, R200.H0_H0 ;  /* 0x200000c8ff177230 */ /* 0x020fe20000004100 */
[----:B------:R-:W-:Y:S01]  /*8d20*/  ISETP.GT.AND P2, PT, R3, 0x31, PT ;  /* 0x000000310300780c */ /* 0x000fe20003f44270 */
[----:B------:R-:W-:Y:S03]  /*8d30*/  BSSY B1, `(.L_x_110) ;  /* 0x000000a000017945 */ /* 0x000fe60003800000 */
[----:B------:R-:W-:-:S04]  /*8d40*/  FMUL R23, R23, R16 ;  /* 0x0000001017177220 */ /* 0x000fc80000400000 */
[----:B------:R-:W-:-:S05]  /*8d50*/  FFMA R23, R208, R2, R23 ;  /* 0x00000002d0177223 */ /* 0x000fca0000000017 */
[----:B------:R-:W-:-:S05]  /*8d60*/  F2FP.F16.F32.PACK_AB R23, RZ, R23 ;  /* 0x00000017ff17723e */ /* 0x000fca00000000ff */
[----:B------:R1:W-:Y:S01]  /*8d70*/  @P0 STG.E.U16 desc[UR48][R4.64+0x60], R23 ;  /* 0x0000601704000986 */ /* 0x0003e2000c101530 */
[----:B------:R-:W-:-:S05]  /*8d80*/  IADD3 R22, P0, R221, R18, RZ ;  /* 0x00000012dd167210 */ /* 0x000fca0007f1e0ff */
[----:B-1----:R-:W-:Y:S01]  /*8d90*/  IMAD.X R23, R220, 0x1, R19, P0 ;  /* 0x00000001dc177824 */ /* 0x002fe200000e0613 */
[----:B------:R-:W-:-:S13]  /*8da0*/  ISETP.GT.AND P0, PT, R0, RZ, P2 ;  /* 0x000000ff0000720c */ /* 0x000fda0001704270 */
[----:B------:R-:W-:Y:S05]  /*8db0*/  @!P0 BRA `(.L_x_111) ;  /* 0x0000000000048947 */ /* 0x000fea0003800000 */
[----:B------:R1:W5:Y:S02]  /*8dc0*/  LDG.E.LTC128B.U16 R200, desc[UR48][R14.64+0x62] ;  /* 0x000062300ec87981 */ /* 0x000364000c1e1520 */
.L_x_111:
[----:B------:R-:W-:Y:S05]  /*8dd0*/  BSYNC B1 ;  /* 0x0000000000017941 */ /* 0x000fea0003800000 */
.L_x_110:
[----:B-----5:R-:W-:Y:S01]  /*8de0*/  HADD2.F32 R201, -RZ, R200.H0_H0 ;  /* 0x200000c8ffc97230 */ /* 0x020fe20000004100 */
[----:B------:R-:W-:Y:S04]  /*8df0*/  BSSY B1, `(.L_x_112) ;  /* 0x0000008000017945 */ /* 0x000fe80003800000 */
[----:B------:R-:W-:-:S04]  /*8e00*/  FMUL R202, R201, R16 ;  /* 0x00000010c9ca7220 */ /* 0x000fc80000400000 */
[----:B------:R-:W-:-:S05]  /*8e10*/  FFMA R202, R209, R2, R202 ;  /* 0x00000002d1ca7223 */ /* 0x000fca00000000ca */
[----:B------:R-:W-:-:S05]  /*8e20*/  F2FP.F16.F32.PACK_AB R202, RZ, R202 ;  /* 0x000000caffca723e */ /* 0x000fca00000000ff */
[----:B------:R0:W-:Y:S01]  /*8e30*/  @P0 STG.E.U16 desc[UR48][R4.64+0x62], R202 ;  /* 0x000062ca04000986 */ /* 0x0001e2000c101530 */
[----:B------:R-:W-:-:S13]  /*8e40*/  ISETP.GT.AND P0, PT, R0, 0x8, P3 ;  /* 0x000000080000780c */ /* 0x000fda0001f04270 */
[----:B0-----:R-:W-:Y:S05]  /*8e50*/  @!P0 BRA `(.L_x_113) ;  /* 0x0000000000048947 */ /* 0x001fea0003800000 */
[----:B------:R0:W5:Y:S02]  /*8e60*/  LDG.E.LTC128B.U16 R200, desc[UR48][R12.64+0x60] ;  /* 0x000060300cc87981 */ /* 0x000164000c1e1520 */
.L_x_113:
[----:B------:R-:W-:Y:S05]  /*8e70*/  BSYNC B1 ;  /* 0x0000000000017941 */ /* 0x000fea0003800000 */
.L_x_112:
        /* <DEDUP_REMOVED lines=9> */
.L_x_115:
[----:B------:R-:W-:Y:S05]  /*8f10*/  BSYNC B1 ;  /* 0x0000000000017941 */ /* 0x000fea0003800000 */
.L_x_114:
[----:B-----5:R-:W-:Y:S01]  /*8f20*/  HADD2.F32 R201, -RZ, R200.H0_H0 ;  /* 0x200000c8ffc97230 */ /* 0x020fe20000004100 */
[----:B------:R-:W-:Y:S01]  /*8f30*/  ISETP.GT.AND P1, PT, R3, 0x38, PT ;  /* 0x000000380300780c */ /* 0x000fe20003f24270 */
[----:B------:R-:W-:Y:S03]  /*8f40*/  BSSY B1, `(.L_x_116) ;  /* 0x0000008000017945 */ /* 0x000fe60003800000 */
[----:B------:R-:W-:-:S04]  /*8f50*/  FMUL R202, R201, R16 ;  /* 0x00000010c9ca7220 */ /* 0x000fc80000400000 */
[----:B------:R-:W-:-:S05]  /*8f60*/  FFMA R202, R211, R2, R202 ;  /* 0x00000002d3ca7223 */ /* 0x000fca00000000ca */
[----:B------:R-:W-:-:S05]  /*8f70*/  F2FP.F16.F32.PACK_AB R202, RZ, R202 ;  /* 0x000000caffca723e */ /* 0x000fca00000000ff */
[----:B------:R0:W-:Y:S01]  /*8f80*/  @P0 STG.E.U16 desc[UR48][R6.64+0x62], R202 ;  /* 0x000062ca06000986 */ /* 0x0001e2000c101530 */
[----:B------:R-:W-:-:S13]  /*8f90*/  ISETP.GT.AND P0, PT, R0, RZ, P1 ;  /* 0x000000ff0000720c */ /* 0x000fda0000f04270 */
[----:B0-----:R-:W-:Y:S05]  /*8fa0*/  @!P0 BRA `(.L_x_117) ;  /* 0x0000000000048947 */ /* 0x001fea0003800000 */
[----:B------:R0:W5:Y:S02]  /*8fb0*/  LDG.E.LTC128B.U16 R200, desc[UR48][R14.64+0x70] ;  /* 0x000070300ec87981 */ /* 0x000164000c1e1520 */
.L_x_117:
[----:B------:R-:W-:Y:S05]  /*8fc0*/  BSYNC B1 ;  /* 0x0000000000017941 */ /* 0x000fea0003800000 */
.L_x_116:
[----:B-----5:R-:W-:Y:S01]  /*8fd0*/  HADD2.F32 R201, -RZ, R200.H0_H0 ;  /* 0x200000c8ffc97230 */ /* 0x020fe20000004100 */
[----:B------:R-:W-:Y:S04]  /*8fe0*/  BSSY B1, `(.L_x_118) ;  /* 0x0000009000017945 */ /* 0x000fe80003800000 */
[----:B------:R-:W-:-:S04]  /*8ff0*/  FMUL R201, R201, R16 ;  /* 0x00000010c9c97220 */ /* 0x000fc80000400000 */
[----:B------:R-:W-:-:S05]  /*9000*/  FFMA R201, R212, R2, R201 ;  /* 0x00000002d4c97223 */ /* 0x000fca00000000c9 */
[----:B------:R-:W-:-:S05]  /*9010*/  F2FP.F16.F32.PACK_AB R201, RZ, R201 ;  /* 0x000000c9ffc9723e */ /* 0x000fca00000000ff */
[----:B------:R0:W-:Y:S01]  /*9020*/  @P0 STG.E.U16 desc[UR48][R4.64+0x70], R201 ;  /* 0x000070c904000986 */ /* 0x0001e2000c101530 */
[----:B------:R-:W-:-:S04]  /*9030*/  ISETP.GT.AND P0, PT, R3, 0x39, PT ;  /* 0x000000390300780c */ /* 0x000fc80003f04270 */
[----:B------:R-:W-:-:S13]  /*9040*/  ISETP.GT.AND P5, PT, R0, RZ, P0 ;  /* 0x000000ff0000720c */ /* 0x000fda00007a4270 */
[----:B0-----:R-:W-:Y:S05]  /*9050*/  @!P5 BRA `(.L_x_119) ;  /* 0x000000000004d947 */ /* 0x001fea0003800000 */
[----:B------:R0:W5:Y:S02]  /*9060*/  LDG.E.LTC128B.U16 R200, desc[UR48][R14.64+0x72] ;  /* 0x000072300ec87981 */ /* 0x000164000c1e1520 */
.L_x_119:
[----:B------:R-:W-:Y:S05]  /*9070*/  BSYNC B1 ;  /* 0x0000000000017941 */ /* 0x000fea0003800000 */
.L_x_118:
        /* <DEDUP_REMOVED lines=9> */
.L_x_121:
[----:B------:R-:W-:Y:S05]  /*9110*/  BSYNC B1 ;  /* 0x0000000000017941 */ /* 0x000fea0003800000 */
.L_x_120:
        /* <DEDUP_REMOVED lines=9> */
.L_x_123:
[----:B------:R-:W-:Y:S05]  /*91b0*/  BSYNC B1 ;  /* 0x0000000000017941 */ /* 0x000fea0003800000 */
.L_x_122:
[----:B-----5:R-:W-:Y:S01]  /*91c0*/  HADD2.F32 R201, -RZ, R200.H0_H0 ;  /* 0x200000c8ffc97230 */ /* 0x020fe20000004100 */
[----:B------:R-:W-:Y:S04]  /*91d0*/  BSSY B1, `(.L_x_124) ;  /* 0x0000009000017945 */ /* 0x000fe80003800000 */
[----:B------:R-:W-:-:S04]  /*91e0*/  FMUL R202, R201, R16 ;  /* 0x00000010c9ca7220 */ /* 0x000fc80000400000 */
[----:B------:R-:W-:-:S05]  /*91f0*/  FFMA R202, R215, R2, R202 ;  /* 0x00000002d7ca7223 */ /* 0x000fca00000000ca */
[----:B------:R-:W-:-:S05]  /*9200*/  F2FP.F16.F32.PACK_AB R202, RZ, R202 ;  /* 0x000000caffca723e */ /* 0x000fca00000000ff */
[----:B------:R0:W-:Y:S01]  /*9210*/  @P5 STG.E.U16 desc[UR48][R6.64+0x72], R202 ;  /* 0x000072ca06005986 */ /* 0x0001e2000c101530 */
[----:B------:R-:W-:-:S04]  /*9220*/  LOP3.LUT P5, RZ, R17, 0x1, RZ, 0xc0, !PT ;  /* 0x0000000111ff7812 */ /* 0x000fc800078ac0ff */
[----:B------:R-:W-:-:S13]  /*9230*/  ISETP.GT.AND P5, PT, R0, 0x80, P5 ;  /* 0x000000800000780c */ /* 0x000fda0002fa4270 */
[----:B0-----:R-:W-:Y:S05]  /*9240*/  @!P5 BRA `(.L_x_125) ;  /* 0x000000000004d947 */ /* 0x001fea0003800000 */
[----:B------:R0:W5:Y:S02]  /*9250*/  LDG.E.LTC128B.U16 R200, desc[UR48][R10.64+0x40] ;  /* 0x000040300ac87981 */ /* 0x000164000c1e1520 */
.L_x_125:
[----:B------:R-:W-:Y:S05]  /*9260*/  BSYNC B1 ;  /* 0x0000000000017941 */ /* 0x000fea0003800000 */
.L_x_124:
        /* <DEDUP_REMOVED lines=10> */
.L_x_127:
[----:B------:R-:W-:Y:S05]  /*9310*/  BSYNC B1 ;  /* 0x0000000000017941 */ /* 0x000fea0003800000 */
.L_x_126:
        /* <DEDUP_REMOVED lines=10> */
.L_x_129:
[----:B------:R-:W-:Y:S05]  /*93c0*/  BSYNC B1 ;  /* 0x0000000000017941 */ /* 0x000fea0003800000 */
.L_x_128:
        /* <DEDUP_REMOVED lines=10> */
.L_x_131:
[----:B------:R-:W-:Y:S05]  /*9470*/  BSYNC B1 ;  /* 0x0000000000017941 */ /* 0x000fea0003800000 */
.L_x_130:
        /* <DEDUP_REMOVED lines=9> */
.L_x_133:
[----:B------:R-:W-:Y:S05]  /*9510*/  BSYNC B1 ;  /* 0x0000000000017941 */ /* 0x000fea0003800000 */
.L_x_132:
        /* <DEDUP_REMOVED lines=9> */
.L_x_135:
[----:B------:R-:W-:Y:S05]  /*95b0*/  BSYNC B1 ;  /* 0x0000000000017941 */ /* 0x000fea0003800000 */
.L_x_134:
        /* <DEDUP_REMOVED lines=9> */
.L_x_137:
[----:B------:R-:W-:Y:S05]  /*9650*/  BSYNC B1 ;  /* 0x0000000000017941 */ /* 0x000fea0003800000 */
.L_x_136:
        /* <DEDUP_REMOVED lines=9> */
.L_x_139:
[----:B------:R-:W-:Y:S05]  /*96f0*/  BSYNC B1 ;  /* 0x0000000000017941 */ /* 0x000fea0003800000 */
.L_x_138:
[----:B0----5:R-:W-:Y:S01]  /*9700*/  HADD2.F32 R21, -RZ, R200.H0_H0 ;  /* 0x200000c8ff157230 */ /* 0x021fe20000004100 */
        /* <DEDUP_REMOVED lines=8> */
.L_x_141:
[----:B------:R-:W-:Y:S05]  /*9790*/  BSYNC B1 ;  /* 0x0000000000017941 */ /* 0x000fea0003800000 */
.L_x_140:
        /* <DEDUP_REMOVED lines=9> */
.L_x_143:
[----:B------:R-:W-:Y:S05]  /*9830*/  BSYNC B1 ;  /* 0x0000000000017941 */ /* 0x000fea0003800000 */
.L_x_142:
        /* <DEDUP_REMOVED lines=9> */
.L_x_145:
[----:B------:R-:W-:Y:S05]  /*98d0*/  BSYNC B1 ;  /* 0x0000000000017941 */ /* 0x000fea0003800000 */
.L_x_144:
        /* <DEDUP_REMOVED lines=9> */
.L_x_147:
[----:B------:R-:W-:Y:S05]  /*9970*/  BSYNC B1 ;  /* 0x0000000000017941 */ /* 0x000fea0003800000 */
.L_x_146:
        /* <DEDUP_REMOVED lines=9> */
.L_x_149:
[----:B------:R-:W-:Y:S05]  /*9a10*/  BSYNC B1 ;  /* 0x0000000000017941 */ /* 0x000fea0003800000 */
.L_x_148:
        /* <DEDUP_REMOVED lines=9> */
.L_x_151:
[----:B------:R-:W-:Y:S05]  /*9ab0*/  BSYNC B1 ;  /* 0x0000000000017941 */ /* 0x000fea0003800000 */
.L_x_150:
        /* <DEDUP_REMOVED lines=9> */
.L_x_153:
[----:B------:R-:W-:Y:S05]  /*9b50*/  BSYNC B1 ;  /* 0x0000000000017941 */ /* 0x000fea0003800000 */
.L_x_152:
        /* <DEDUP_REMOVED lines=9> */
.L_x_155:
[----:B------:R-:W-:Y:S05]  /*9bf0*/  BSYNC B1 ;  /* 0x0000000000017941 */ /* 0x000fea0003800000 */
.L_x_154:
[----:B0----5:R-:W-:Y:S01]  /*9c00*/  HADD2.F32 R21, -RZ, R200.H0_H0 ;  /* 0x200000c8ff157230 */ /* 0x021fe20000004100 */
[----:B------:R-:W-:Y:S01]  /*9c10*/  ISETP.GT.AND P3, PT, R3, 0x40, PT ;  /* 0x000000400300780c */ /* 0x000fe20003f64270 */
[----:B------:R-:W-:Y:S03]  /*9c20*/  BSSY B1, `(.L_x_156) ;  /* 0x0000009000017945 */ /* 0x000fe60003800000 */
[----:B------:R-:W-:Y:S01]  /*9c30*/  FMUL R20, R21, R16 ;  /* 0x0000001015147220 */ /* 0x000fe20000400000 */
[----:B------:R-:W-:-:S03]  /*9c40*/  ISETP.GT.AND P1, PT, R0, RZ, P3 ;  /* 0x000000ff0000720c */ /* 0x000fc60001f24270 */
[----:B------:R-:W-:-:S05]  /*9c50*/  FFMA R20, R199, R2, R20 ;  /* 0x00000002c7147223 */ /* 0x000fca0000000014 */
[----:B------:R-:W-:Y:S02]  /*9c60*/  F2FP.F16.F32.PACK_AB R21, RZ, R20 ;  /* 0x00000014ff15723e */ /* 0x000fe400000000ff */
[----:B------:R-:W-:-:S03]  /*9c70*/  P2R R20, PR, RZ, 0x8 ;  /* 0x00000008ff147803 */ /* 0x000fc60000000000 */
[----:B------:R0:W-:Y:S01]  /*9c80*/  @P0 STG.E.U16 desc[UR48][R22.64+0x72], R21 ;  /* 0x0000721516000986 */ /* 0x0001e2000c101530 */
[----:B------:R-:W-:Y:S05]  /*9c90*/  @!P1 BRA `(.L_x_157) ;  /* 0x0000000000049947 */ /* 0x000fea0003800000 */
[----:B------:R0:W5:Y:S02]  /*9ca0*/  LDG.E.LTC128B.U16 R200, desc[UR48][R14.64+0x80] ;  /* 0x000080300ec87981 */ /* 0x000164000c1e1520 */
.L_x_157:
[----:B------:R-:W-:Y:S05]  /*9cb0*/  BSYNC B1 ;  /* 0x0000000000017941 */ /* 0x000fea0003800000 */
.L_x_156:
[----:B0----5:R-:W-:Y:S01]  /*9cc0*/  HADD2.F32 R21, -RZ, R200.H0_H0 ;  /* 0x200000c8ff157230 */ /* 0x021fe20000004100 */
[----:B------:R-:W-:Y:S01]  /*9cd0*/  ISETP.GT.AND P2, PT, R3, 0x41, PT ;  /* 0x000000410300780c */ /* 0x000fe20003f44270 */
[----:B------:R-:W-:Y:S03]  /*9ce0*/  BSSY B1, `(.L_x_158) ;  /* 0x0000009000017945 */ /* 0x000fe60003800000 */
[----:B------:R-:W-:Y:S01]  /*9cf0*/  FMUL R21, R21, R16 ;  /* 0x0000001015157220 */ /* 0x000fe20000400000 */
[----:B------:R-:W-:Y:S02]  /*9d00*/  ISETP.GT.AND P0, PT, R0, RZ, P2 ;  /* 0x000000ff0000720c */ /* 0x000fe40001704270 */
[----:B------:R-:W-:Y:S01]  /*9d10*/  P2R R184, PR, RZ, 0x4 ;  /* 0x00000004ffb87803 */ /* 0x000fe20000000000 */
[----:B------:R-:W-:-:S05]  /*9d20*/  FFMA R21, R168, R2, R21 ;  /* 0x00000002a8157223 */ /* 0x000fca0000000015 */
[----:B------:R-:W-:-:S05]  /*9d30*/  F2FP.F16.F32.PACK_AB R21, RZ, R21 ;  /* 0x00000015ff15723e */ /* 0x000fca00000000ff */
[----:B------:R0:W-:Y:S01]  /*9d40*/  @P1 STG.E.U16 desc[UR48][R4.64+0x80], R21 ;  /* 0x0000801504001986 */ /* 0x0001e2000c101530 */
[----:B------:R-:W-:Y:S05]  /*9d50*/  @!P0 BRA `(.L_x_159) ;  /* 0x0000000000048947 */ /* 0x000fea0003800000 */
[----:B------:R0:W5:Y:S02]  /*9d60*/  LDG.E.LTC128B.U16 R200, desc[UR48][R14.64+0x82] ;  /* 0x000082300ec87981 */ /* 0x000164000c1e1520 */
.L_x_159:
[----:B------:R-:W-:Y:S05]  /*9d70*/  BSYNC B1 ;  /* 0x0000000000017941 */ /* 0x000fea0003800000 */
.L_x_158:
        /* <DEDUP_REMOVED lines=9> */
.L_x_161:
[----:B------:R-:W-:Y:S05]  /*9e10*/  BSYNC B1 ;  /* 0x0000000000017941 */ /* 0x000fea0003800000 */
.L_x_160:
        /* <DEDUP_REMOVED lines=9> */
.L_x_163:
[----:B------:R-:W-:Y:S05]  /*9eb0*/  BSYNC B1 ;  /* 0x0000000000017941 */ /* 0x000fea0003800000 */
.L_x_162:
[----:B0----5:R-:W-:Y:S01]  /*9ec0*/  HADD2.F32 R21, -RZ, R200.H0_H0 ;  /* 0x200000c8ff157230 */ /* 0x021fe20000004100 */
[----:B------:R-:W-:Y:S01]  /*9ed0*/  ISETP.GT.AND P6, PT, R3, 0x48, PT ;  /* 0x000000480300780c */ /* 0x000fe20003fc4270 */
[----:B------:R-:W-:Y:S03]  /*9ee0*/  BSSY B1, `(.L_x_164) ;  /* 0x0000008000017945 */ /* 0x000fe60003800000 */
[----:B------:R-:W-:Y:S01]  /*9ef0*/  FMUL R168, R21, R16 ;  /* 0x0000001015a87220 */ /* 0x000fe20000400000 */
[----:B------:R-:W-:-:S03]  /*9f00*/  ISETP.GT.AND P1, PT, R0, RZ, P6 ;  /* 0x000000ff0000720c */ /* 0x000fc60003724270 */
[----:B------:R-:W-:-:S05]  /*9f10*/  FFMA R168, R171, R2, R168 ;  /* 0x00000002aba87223 */ /* 0x000fca00000000a8 */
[----:B------:R-:W-:-:S05]  /*9f20*/  F2FP.F16.F32.PACK_AB R168, RZ, R168 ;  /* 0x000000a8ffa8723e */ /* 0x000fca00000000ff */
[----:B------:R0:W-:Y:S01]  /*9f30*/  @P0 STG.E.U16 desc[UR48][R6.64+0x82], R168 ;  /* 0x000082a806000986 */ /* 0x0001e2000c101530 */
[----:B------:R-:W-:Y:S05]  /*9f40*/  @!P1 BRA `(.L_x_165) ;  /* 0x0000000000049947 */ /* 0x000fea0003800000 */
[----:B------:R0:W5:Y:S02]  /*9f50*/  LDG.E.LTC128B.U16 R200, desc[UR48][R14.64+0x90] ;  /* 0x000090300ec87981 */ /* 0x000164000c1e1520 */
.L_x_165:
[----:B------:R-:W-:Y:S05]  /*9f60*/  BSYNC B1 ;  /* 0x0000000000017941 */ /* 0x000fea0003800000 */
.L_x_164:
[----:B-----5:R-:W-:Y:S01]  /*9f70*/  HADD2.F32 R21, -RZ, R200.H0_H0 ;  /* 0x200000c8ff157230 */ /* 0x020fe20000004100 */
        /* <DEDUP_REMOVED lines=9> */
.L_x_167:
[----:B------:R-:W-:Y:S05]  /*a010*/  BSYNC B1 ;  /* 0x0000000000017941 */ /* 0x000fea0003800000 */
.L_x_166:
        /* <DEDUP_REMOVED lines=9> */
.L_x_169:
[----:B------:R-:W-:Y:S05]  /*a0b0*/  BSYNC B1 ;  /* 0x0000000000017941 */ /* 0x000fea0003800000 */
.L_x_168:
        /* <DEDUP_REMOVED lines=9> */
.L_x_171:
[----:B------:R-:W-:Y:S05]  /*a150*/  BSYNC B1 ;  /* 0x0000000000017941 */ /* 0x000fea0003800000 */
.L_x_170:
[----:B0----5:R-:W-:Y:S01]  /*a160*/  HADD2.F32 R21, -RZ, R200.H0_H0 ;  /* 0x200000c8ff157230 */ /* 0x021fe20000004100 */
        /* <DEDUP_REMOVED lines=9> */
.L_x_173:
[----:B------:R-:W-:Y:S05]  /*a200*/  BSYNC B1 ;  /* 0x0000000000017941 */ /* 0x000fea0003800000 */
.L_x_172:
        /* <DEDUP_REMOVED lines=10> */
.L_x_175:
[----:B------:R-:W-:Y:S05]  /*a2b0*/  BSYNC B1 ;  /* 0x0000000000017941 */ /* 0x000fea0003800000 */
.L_x_174:
        /* <DEDUP_REMOVED lines=9> */
.L_x_177:
[----:B------:R-:W-:Y:S05]  /*a350*/  BSYNC B1 ;  /* 0x0000000000017941 */ /* 0x000fea0003800000 */
.L_x_176:
        /* <DEDUP_REMOVED lines=9> */
.L_x_179:
[----:B------:R-:W-:Y:S05]  /*a3f0*/  BSYNC B1 ;  /* 0x0000000000017941 */ /* 0x000fea0003800000 */
.L_x_178:
        /* <DEDUP_REMOVED lines=10> */
.L_x_181:
[----:B------:R-:W-:Y:S05]  /*a4a0*/  BSYNC B1 ;  /* 0x0000000000017941 */ /* 0x000fea0003800000 */
.L_x_180:
        /* <DEDUP_REMOVED lines=10> */
.L_x_183:
[----:B------:R-:W-:Y:S05]  /*a550*/  BSYNC B1 ;  /* 0x0000000000017941 */ /* 0x000fea0003800000 */
.L_x_182:
        /* <DEDUP_REMOVED lines=9> */
.L_x_185:
[----:B------:R-:W-:Y:S05]  /*a5f0*/  BSYNC B1 ;  /* 0x0000000000017941 */ /* 0x000fea0003800000 */
.L_x_184:
        /* <DEDUP_REMOVED lines=9> */
.L_x_187:
[----:B------:R-:W-:Y:S05]  /*a690*/  BSYNC B1 ;  /* 0x0000000000017941 */ /* 0x000fea0003800000 */
.L_x_186:
[----:B-----5:R-:W-:Y:S01]  /*a6a0*/  HADD2.F32 R21, -RZ, R200.H0_H0 ;  /* 0x200000c8ff157230 */ /* 0x020fe20000004100 */
[----:B------:R-:W-:Y:S04]  /*a6b0*/  BSSY B1, `(.L_x_188) ;  /* 0x0000009000017945 */ /* 0x000fe80003800000 */
[----:B------:R-:W-:-:S04]  /*a6c0*/  FMUL R168, R21, R16 ;  /* 0x0000001015a87220 */ /* 0x000fc80000400000 */
[----:B------:R-:W-:-:S05]  /*a6d0*/  FFMA R168, R183, R2, R168 ;  /* 0x00000002b7a87223 */ /* 0x000fca00000000a8 */
[----:B------:R-:W-:-:S05]  /*a6e0*/  F2FP.F16.F32.PACK_AB R168, RZ, R168 ;  /* 0x000000a8ffa8723e */ /* 0x000fca00000000ff */
[----:B------:R0:W-:Y:S01]  /*a6f0*/  @P5 STG.E.U16 desc[UR48][R6.64+0xb2], R168 ;  /* 0x0000b2a806005986 */ /* 0x0001e2000c101530 */
[----:B------:R-:W-:-:S04]  /*a700*/  ISETP.NE.AND P5, PT, R20, RZ, PT ;  /* 0x000000ff1400720c */ /* 0x000fc80003fa5270 */
[----:B------:R-:W-:-:S13]  /*a710*/  ISETP.GT.AND P5, PT, R0, 0x80, P5 ;  /* 0x000000800000780c */ /* 0x000fda0002fa4270 */
[----:B0-----:R-:W-:Y:S05]  /*a720*/  @!P5 BRA `(.L_x_189) ;  /* 0x000000000004d947 */ /* 0x001fea0003800000 */
[----:B------:R0:W5:Y:S02]  /*a730*/  LDG.E.LTC128B.U16 R200, desc[UR48][R10.64+0x80] ;  /* 0x000080300ac87981 */ /* 0x000164000c1e1520 */
.L_x_189:
[----:B------:R-:W-:Y:S05]  /*a740*/  BSYNC B1 ;  /* 0x0000000000017941 */ /* 0x000fea0003800000 */
.L_x_188:
        /* <DEDUP_REMOVED lines=10> */
.L_x_191:
[----:B------:R-:W-:Y:S05]  /*a7f0*/  BSYNC B1 ;  /* 0x0000000000017941 */ /* 0x000fea0003800000 */
.L_x_190:
        /* <DEDUP_REMOVED lines=10> */
.L_x_193:
[----:B------:R-:W-:Y:S05]  /*a8a0*/  BSYNC B1 ;  /* 0x0000000000017941 */ /* 0x000fea0003800000 */
.L_x_192:
        /* <DEDUP_REMOVED lines=10> */
.L_x_195:
[----:B------:R-:W-:Y:S05]  /*a950*/  BSYNC B1 ;  /* 0x0000000000017941 */ /* 0x000fea0003800000 */
.L_x_194:
        /* <DEDUP_REMOVED lines=9> */
.L_x_197:
[----:B------:R-:W-:Y:S05]  /*a9f0*/  BSYNC B1 ;  /* 0x0000000000017941 */ /* 0x000fea0003800000 */
.L_x_196:
        /* <DEDUP_REMOVED lines=9> */
.L_x_199:
[----:B------:R-:W-:Y:S05]  /*aa90*/  BSYNC B1 ;  /* 0x0000000000017941 */ /* 0x000fea0003800000 */
.L_x_198:
        /* <DEDUP_REMOVED lines=9> */
.L_x_201:
[----:B------:R-:W-:Y:S05]  /*ab30*/  BSYNC B1 ;  /* 0x0000000000017941 */ /* 0x000fea0003800000 */
.L_x_200:
        /* <DEDUP_REMOVED lines=9> */
.L_x_203:
[----:B------:R-:W-:Y:S05]  /*abd0*/  BSYNC B1 ;  /* 0x0000000000017941 */ /* 0x000fea0003800000 */
.L_x_202:
        /* <DEDUP_REMOVED lines=9> */
.L_x_205:
[----:B------:R-:W-:Y:S05]  /*ac70*/  BSYNC B1 ;  /* 0x0000000000017941 */ /* 0x000fea0003800000 */
.L_x_204:
        /* <DEDUP_REMOVED lines=9> */
.L_x_207:
[----:B------:R-:W-:Y:S05]  /*ad10*/  BSYNC B1 ;  /* 0x0000000000017941 */ /* 0x000fea0003800000 */
.L_x_206:
        /* <DEDUP_REMOVED lines=9> */
.L_x_209:
[----:B------:R-:W-:Y:S05]  /*adb0*/  BSYNC B1 ;  /* 0x0000000000017941 */ /* 0x000fea0003800000 */
.L_x_208:
        /* <DEDUP_REMOVED lines=9> */
.L_x_211:
[----:B------:R-:W-:Y:S05]  /*ae50*/  BSYNC B1 ;  /* 0x0000000000017941 */ /* 0x000fea0003800000 */
.L_x_210:
        /* <DEDUP_REMOVED lines=9> */
.L_x_213:
[----:B------:R-:W-:Y:S05]  /*aef0*/  BSYNC B1 ;  /* 0x0000000000017941 */ /* 0x000fea0003800000 */
.L_x_212:
        /* <DEDUP_REMOVED lines=9> */
.L_x_215:
[----:B------:R-:W-:Y:S05]  /*af90*/  BSYNC B1 ;  /* 0x0000000000017941 */ /* 0x000fea0003800000 */
.L_x_214:
        /* <DEDUP_REMOVED lines=9> */
.L_x_217:
[----:B------:R-:W-:Y:S05]  /*b030*/  BSYNC B1 ;  /* 0x0000000000017941 */ /* 0x000fea0003800000 */
.L_x_216:
        /* <DEDUP_REMOVED lines=9> */
.L_x_219:
[----:B------:R-:W-:Y:S05]  /*b0d0*/  BSYNC B1 ;  /* 0x0000000000017941 */ /* 0x000fea0003800000 */
.L_x_218:
        /* <DEDUP_REMOVED lines=11> */
.L_x_221:
[----:B------:R-:W-:Y:S05]  /*b190*/  BSYNC B1 ;  /* 0x0000000000017941 */ /* 0x000fea0003800000 */
.L_x_220:
[----:B-----5:R-:W-:Y:S01]  /*b1a0*/  HADD2.F32 R21, -RZ, R200.H0_H0 ;  /* 0x200000c8ff157230 */ /* 0x020fe20000004100 */
[----:B------:R-:W-:Y:S01]  /*b1b0*/  ISETP.GT.AND P2, PT, R3, 0x61, PT ;  /* 0x000000610300780c */ /* 0x000fe20003f44270 */
[----:B------:R-:W-:Y:S03]  /*b1c0*/  BSSY B1, `(.L_x_222) ;  /* 0x0000009000017945 */ /* 0x000fe60003800000 */
[----:B------:R-:W-:Y:S01]  /*b1d0*/  FMUL R21, R21, R16 ;  /* 0x0000001015157220 */ /* 0x000fe20000400000 */
[----:B------:R-:W-:-:S03]  /*b1e0*/  ISETP.GT.AND P0, PT, R0, RZ, P2 ;  /* 0x000000ff0000720c */ /* 0x000fc60001704270 */
[----:B------:R-:W-:Y:S01]  /*b1f0*/  FFMA R21, R136, R2, R21 ;  /* 0x0000000288157223 */ /* 0x000fe20000000015 */
[----:B------:R-:W-:-:S04]  /*b200*/  P2R R136, PR, RZ, 0x4 ;  /* 0x00000004ff887803 */ /* 0x000fc80000000000 */
[----:B------:R-:W-:-:S05]  /*b210*/  F2FP.F16.F32.PACK_AB R21, RZ, R21 ;  /* 0x00000015ff15723e */ /* 0x000fca00000000ff */
[----:B------:R0:W-:Y:S01]  /*b220*/  @P1 STG.E.U16 desc[UR48][R4.64+0xc0], R21 ;  /* 0x0000c01504001986 */ /* 0x0001e2000c101530 */
[----:B------:R-:W-:Y:S05]  /*b230*/  @!P0 BRA `(.L_x_223) ;  /* 0x0000000000048947 */ /* 0x000fea0003800000 */
[----:B------:R0:W5:Y:S02]  /*b240*/  LDG.E.LTC128B.U16 R200, desc[UR48][R14.64+0xc2] ;  /* 0x0000c2300ec87981 */ /* 0x000164000c1e1520 */
.L_x_223:
[----:B------:R-:W-:Y:S05]  /*b250*/  BSYNC B1 ;  /* 0x0000000000017941 */ /* 0x000fea0003800000 */
.L_x_222:
        /* <DEDUP_REMOVED lines=9> */
.L_x_225:
[----:B------:R-:W-:Y:S05]  /*b2f0*/  BSYNC B1 ;  /* 0x0000000000017941 */ /* 0x000fea0003800000 */
.L_x_224:
        /* <DEDUP_REMOVED lines=9> */
.L_x_227:
[----:B------:R-:W-:Y:S05]  /*b390*/  BSYNC B1 ;  /* 0x0000000000017941 */ /* 0x000fea0003800000 */
.L_x_226:
        /* <DEDUP_REMOVED lines=10> */
.L_x_229:
[----:B------:R-:W-:Y:S05]  /*b440*/  BSYNC B1 ;  /* 0x0000000000017941 */ /* 0x000fea0003800000 */
.L_x_228:
        /* <DEDUP_REMOVED lines=10> */
.L_x_231:
[----:B------:R-:W-:Y:S05]  /*b4f0*/  BSYNC B1 ;  /* 0x0000000000017941 */ /* 0x000fea0003800000 */
.L_x_230:
        /* <DEDUP_REMOVED lines=9> */
.L_x_233:
[----:B------:R-:W-:Y:S05]  /*b590*/  BSYNC B1 ;  /* 0x0000000000017941 */ /* 0x000fea0003800000 */
.L_x_232:
        /* <DEDUP_REMOVED lines=9> */
.L_x_235:
[----:B------:R-:W-:Y:S05]  /*b630*/  BSYNC B1 ;  /* 0x0000000000017941 */ /* 0x000fea0003800000 */
.L_x_234:
        /* <DEDUP_REMOVED lines=10> */
.L_x_237:
[----:B------:R-:W-:Y:S05]  /*b6e0*/  BSYNC B1 ;  /* 0x0000000000017941 */ /* 0x000fea0003800000 */
.L_x_236:
        /* <DEDUP_REMOVED lines=10> */
.L_x_239:
[----:B------:R-:W-:Y:S05]  /*b790*/  BSYNC B1 ;  /* 0x0000000000017941 */ /* 0x000fea0003800000 */
.L_x_238:
        /* <DEDUP_REMOVED lines=9> */
.L_x_241:
[----:B------:R-:W-:Y:S05]  /*b830*/  BSYNC B1 ;  /* 0x0000000000017941 */ /* 0x000fea0003800000 */
.L_x_240:
        /* <DEDUP_REMOVED lines=9> */
.L_x_243:
[----:B------:R-:W-:Y:S05]  /*b8d0*/  BSYNC B1 ;  /* 0x0000000000017941 */ /* 0x000fea0003800000 */
.L_x_242:
        /* <DEDUP_REMOVED lines=10> */
.L_x_245:
[----:B------:R-:W-:Y:S05]  /*b980*/  BSYNC B1 ;  /* 0x0000000000017941 */ /* 0x000fea0003800000 */
.L_x_244:
        /* <DEDUP_REMOVED lines=10> */
.L_x_247:
[----:B------:R-:W-:Y:S05]  /*ba30*/  BSYNC B1 ;  /* 0x0000000000017941 */ /* 0x000fea0003800000 */
.L_x_246:
        /* <DEDUP_REMOVED lines=9> */
.L_x_249:
[----:B------:R-:W-:Y:S05]  /*bad0*/  BSYNC B1 ;  /* 0x0000000000017941 */ /* 0x000fea0003800000 */
.L_x_248:
        /* <DEDUP_REMOVED lines=9> */
.L_x_251:
[----:B------:R-:W-:Y:S05]  /*bb70*/  BSYNC B1 ;  /* 0x0000000000017941 */ /* 0x000fea0003800000 */
.L_x_250:
        /* <DEDUP_REMOVED lines=10> */
.L_x_253:
[----:B------:R-:W-:Y:S05]  /*bc20*/  BSYNC B1 ;  /* 0x0000000000017941 */ /* 0x000fea0003800000 */
.L_x_252:
        /* <DEDUP_REMOVED lines=10> */
.L_x_255:
[----:B------:R-:W-:Y:S05]  /*bcd0*/  BSYNC B1 ;  /* 0x0000000000017941 */ /* 0x000fea0003800000 */
.L_x_254:
        /* <DEDUP_REMOVED lines=10> */
.L_x_257:
[----:B------:R-:W-:Y:S05]  /*bd80*/  BSYNC B1 ;  /* 0x0000000000017941 */ /* 0x000fea0003800000 */
.L_x_256:
        /* <DEDUP_REMOVED lines=10> */
.L_x_259:
[----:B------:R-:W-:Y:S05]  /*be30*/  BSYNC B1 ;  /* 0x0000000000017941 */ /* 0x000fea0003800000 */
.L_x_258:
        /* <DEDUP_REMOVED lines=9> */
.L_x_261:
[----:B------:R-:W-:Y:S05]  /*bed0*/  BSYNC B1 ;  /* 0x0000000000017941 */ /* 0x000fea0003800000 */
.L_x_260:
        /* <DEDUP_REMOVED lines=9> */
.L_x_263:
[----:B------:R-:W-:Y:S05]  /*bf70*/  BSYNC B1 ;  /* 0x0000000000017941 */ /* 0x000fea0003800000 */
.L_x_262:
        /* <DEDUP_REMOVED lines=9> */
.L_x_265:
[----:B------:R-:W-:Y:S05]  /*c010*/  BSYNC B1 ;  /* 0x0000000000017941 */ /* 0x000fea0003800000 */
.L_x_264:
        /* <DEDUP_REMOVED lines=9> */
.L_x_267:
[----:B------:R-:W-:Y:S05]  /*c0b0*/  BSYNC B1 ;  /* 0x0000000000017941 */ /* 0x000fea0003800000 */
.L_x_266:
        /* <DEDUP_REMOVED lines=9> */
.L_x_269:
[----:B------:R-:W-:Y:S05]  /*c150*/  BSYNC B1 ;  /* 0x0000000000017941 */ /* 0x000fea0003800000 */
.L_x_268:
        /* <DEDUP_REMOVED lines=9> */
.L_x_271:
[----:B------:R-:W-:Y:S05]  /*c1f0*/  BSYNC B1 ;  /* 0x0000000000017941 */ /* 0x000fea0003800000 */
.L_x_270:
        /* <DEDUP_REMOVED lines=9> */
.L_x_273:
[----:B------:R-:W-:Y:S05]  /*c290*/  BSYNC B1 ;  /* 0x0000000000017941 */ /* 0x000fea0003800000 */
.L_x_272:
        /* <DEDUP_REMOVED lines=9> */
.L_x_275:
[----:B------:R-:W-:Y:S05]  /*c330*/  BSYNC B1 ;  /* 0x0000000000017941 */ /* 0x000fea0003800000 */
.L_x_274:
        /* <DEDUP_REMOVED lines=9> */
.L_x_277:
[----:B------:R-:W-:Y:S05]  /*c3d0*/  BSYNC B1 ;  /* 0x0000000000017941 */ /* 0x000fea0003800000 */
.L_x_276:
        /* <DEDUP_REMOVED lines=9> */
.L_x_279:
[----:B------:R-:W-:Y:S05]  /*c470*/  BSYNC B1 ;  /* 0x0000000000017941 */ /* 0x000fea0003800000 */
.L_x_278:
        /* <DEDUP_REMOVED lines=9> */
.L_x_281:
[----:B------:R-:W-:Y:S05]  /*c510*/  BSYNC B1 ;  /* 0x0000000000017941 */ /* 0x000fea0003800000 */
.L_x_280:
        /* <DEDUP_REMOVED lines=9> */
.L_x_283:
[----:B------:R-:W-:Y:S05]  /*c5b0*/  BSYNC B1 ;  /* 0x0000000000017941 */ /* 0x000fea0003800000 */
.L_x_282:
        /* <DEDUP_REMOVED lines=11> */
.L_x_285:
[----:B------:R-:W-:Y:S05]  /*c670*/  BSYNC B1 ;  /* 0x0000000000017941 */ /* 0x000fea0003800000 */
.L_x_284:
        /* <DEDUP_REMOVED lines=11> */
.L_x_287:
[----:B------:R-:W-:Y:S05]  /*c730*/  BSYNC B1 ;  /* 0x0000000000017941 */ /* 0x000fea0003800000 */
.L_x_286:
        /* <DEDUP_REMOVED lines=9> */
.L_x_289:
[----:B------:R-:W-:Y:S05]  /*c7d0*/  BSYNC B1 ;  /* 0x0000000000017941 */ /* 0x000fea0003800000 */
.L_x_288:
        /* <DEDUP_REMOVED lines=9> */
.L_x_291:
[----:B------:R-:W-:Y:S05]  /*c870*/  BSYNC B1 ;  /* 0x0000000000017941 */ /* 0x000fea0003800000 */
.L_x_290:
        /* <DEDUP_REMOVED lines=10> */
.L_x_293:
[----:B------:R-:W-:Y:S05]  /*c920*/  BSYNC B1 ;  /* 0x0000000000017941 */ /* 0x000fea0003800000 */
.L_x_292:
        /* <DEDUP_REMOVED lines=10> */
.L_x_295:
[----:B------:R-:W-:Y:S05]  /*c9d0*/  BSYNC B1 ;  /* 0x0000000000017941 */ /* 0x000fea0003800000 */
.L_x_294:
        /* <DEDUP_REMOVED lines=9> */
.L_x_297:
[----:B------:R-:W-:Y:S05]  /*ca70*/  BSYNC B1 ;  /* 0x0000000000017941 */ /* 0x000fea0003800000 */
.L_x_296:
        /* <DEDUP_REMOVED lines=9> */
.L_x_299:
[----:B------:R-:W-:Y:S05]  /*cb10*/  BSYNC B1 ;  /* 0x0000000000017941 */ /* 0x000fea0003800000 */
.L_x_298:
        /* <DEDUP_REMOVED lines=10> */
.L_x_301:
[----:B------:R-:W-:Y:S05]  /*cbc0*/  BSYNC B1 ;  /* 0x0000000000017941 */ /* 0x000fea0003800000 */
.L_x_300:
        /* <DEDUP_REMOVED lines=10> */
.L_x_303:
[----:B------:R-:W-:Y:S05]  /*cc70*/  BSYNC B1 ;  /* 0x0000000000017941 */ /* 0x000fea0003800000 */
.L_x_302:
        /* <DEDUP_REMOVED lines=9> */
.L_x_305:
[----:B------:R-:W-:Y:S05]  /*cd10*/  BSYNC B1 ;  /* 0x0000000000017941 */ /* 0x000fea0003800000 */
.L_x_304:
        /* <DEDUP_REMOVED lines=9> */
.L_x_307:
[----:B------:R-:W-:Y:S05]  /*cdb0*/  BSYNC B1 ;  /* 0x0000000000017941 */ /* 0x000fea0003800000 */
.L_x_306:
        /* <DEDUP_REMOVED lines=10> */
.L_x_309:
[----:B------:R-:W-:Y:S05]  /*ce60*/  BSYNC B1 ;  /* 0x0000000000017941 */ /* 0x000fea0003800000 */
.L_x_308:
        /* <DEDUP_REMOVED lines=10> */
.L_x_311:
[----:B------:R-:W-:Y:S05]  /*cf10*/  BSYNC B1 ;  /* 0x0000000000017941 */ /* 0x000fea0003800000 */
.L_x_310:
        /* <DEDUP_REMOVED lines=9> */
.L_x_313:
[----:B------:R-:W-:Y:S05]  /*cfb0*/  BSYNC B1 ;  /* 0x0000000000017941 */ /* 0x000fea0003800000 */
.L_x_312:
        /* <DEDUP_REMOVED lines=9> */
.L_x_315:
[----:B------:R-:W-:Y:S05]  /*d050*/  BSYNC B1 ;  /* 0x0000000000017941 */ /* 0x000fea0003800000 */
.L_x_314:
        /* <DEDUP_REMOVED lines=10> */
.L_x_317:
[----:B------:R-:W-:Y:S05]  /*d100*/  BSYNC B1 ;  /* 0x0000000000017941 */ /* 0x000fea0003800000 */
.L_x_316:
        /* <DEDUP_REMOVED lines=10> */
.L_x_319:
[----:B------:R-:W-:Y:S05]  /*d1b0*/  BSYNC B1 ;  /* 0x0000000000017941 */ /* 0x000fea0003800000 */
.L_x_318:
        /* <DEDUP_REMOVED lines=10> */
.L_x_321:
[----:B------:R-:W-:Y:S05]  /*d260*/  BSYNC B1 ;  /* 0x0000000000017941 */ /* 0x000fea0003800000 */
.L_x_320:
        /* <DEDUP_REMOVED lines=10> */
.L_x_323:
[----:B------:R-:W-:Y:S05]  /*d310*/  BSYNC B1 ;  /* 0x0000000000017941 */ /* 0x000fea0003800000 */
.L_x_322:
        /* <DEDUP_REMOVED lines=9> */
.L_x_325:
[----:B------:R-:W-:Y:S05]  /*d3b0*/  BSYNC B1 ;  /* 0x0000000000017941 */ /* 0x000fea0003800000 */
.L_x_324:
        /* <DEDUP_REMOVED lines=9> */
.L_x_327:
[----:B------:R-:W-:Y:S05]  /*d450*/  BSYNC B1 ;  /* 0x0000000000017941 */ /* 0x000fea0003800000 */
.L_x_326:
        /* <DEDUP_REMOVED lines=9> */
.L_x_329:
[----:B------:R-:W-:Y:S05]  /*d4f0*/  BSYNC B1 ;  /* 0x0000000000017941 */ /* 0x000fea0003800000 */
.L_x_328:
        /* <DEDUP_REMOVED lines=9> */
.L_x_331:
[----:B------:R-:W-:Y:S05]  /*d590*/  BSYNC B1 ;  /* 0x0000000000017941 */ /* 0x000fea0003800000 */
.L_x_330:
        /* <DEDUP_REMOVED lines=9> */
.L_x_333:
[----:B------:R-:W-:Y:S05]  /*d630*/  BSYNC B1 ;  /* 0x0000000000017941 */ /* 0x000fea0003800000 */
.L_x_332:
        /* <DEDUP_REMOVED lines=9> */
.L_x_335:
[----:B------:R-:W-:Y:S05]  /*d6d0*/  BSYNC B1 ;  /* 0x0000000000017941 */ /* 0x000fea0003800000 */
.L_x_334:
        /* <DEDUP_REMOVED lines=9> */
.L_x_337:
[----:B------:R-:W-:Y:S05]  /*d770*/  BSYNC B1 ;  /* 0x0000000000017941 */ /* 0x000fea0003800000 */
.L_x_336:
        /* <DEDUP_REMOVED lines=9> */
.L_x_339:
[----:B------:R-:W-:Y:S05]  /*d810*/  BSYNC B1 ;  /* 0x0000000000017941 */ /* 0x000fea0003800000 */
.L_x_338:
        /* <DEDUP_REMOVED lines=9> */
.L_x_341:
[----:B------:R-:W-:Y:S05]  /*d8b0*/  BSYNC B1 ;  /* 0x0000000000017941 */ /* 0x000fea0003800000 */
.L_x_340:
        /* <DEDUP_REMOVED lines=9> */
.L_x_343:
[----:B------:R-:W-:Y:S05]  /*d950*/  BSYNC B1 ;  /* 0x0000000000017941 */ /* 0x000fea0003800000 */
.L_x_342:
        /* <DEDUP_REMOVED lines=9> */
.L_x_345:
[----:B------:R-:W-:Y:S05]  /*d9f0*/  BSYNC B1 ;  /* 0x0000000000017941 */ /* 0x000fea0003800000 */
.L_x_344:
        /* <DEDUP_REMOVED lines=9> */
.L_x_347:
[----:B------:R-:W-:Y:S05]  /*da90*/  BSYNC B1 ;  /* 0x0000000000017941 */ /* 0x000fea0003800000 */
.L_x_346:
        /* <DEDUP_REMOVED lines=11> */
.L_x_349:
[----:B------:R-:W-:Y:S05]  /*db50*/  BSYNC B1 ;  /* 0x0000000000017941 */ /* 0x000fea0003800000 */
.L_x_348:
        /* <DEDUP_REMOVED lines=11> */
.L_x_351:
[----:B------:R-:W-:Y:S05]  /*dc10*/  BSYNC B1 ;  /* 0x0000000000017941 */ /* 0x000fea0003800000 */
.L_x_350:
        /* <DEDUP_REMOVED lines=9> */
.L_x_353:
[----:B------:R-:W-:Y:S05]  /*dcb0*/  BSYNC B1 ;  /* 0x0000000000017941 */ /* 0x000fea0003800000 */
.L_x_352:
        /* <DEDUP_REMOVED lines=9> */
.L_x_355:
[----:B------:R-:W-:Y:S05]  /*dd50*/  BSYNC B1 ;  /* 0x0000000000017941 */ /* 0x000fea0003800000 */
.L_x_354:
        /* <DEDUP_REMOVED lines=10> */
.L_x_357:
[----:B------:R-:W-:Y:S05]  /*de00*/  BSYNC B1 ;  /* 0x0000000000017941 */ /* 0x000fea0003800000 */
.L_x_356:
        /* <DEDUP_REMOVED lines=10> */
.L_x_359:
[----:B------:R-:W-:Y:S05]  /*deb0*/  BSYNC B1 ;  /* 0x0000000000017941 */ /* 0x000fea0003800000 */
.L_x_358:
        /* <DEDUP_REMOVED lines=9> */
.L_x_361:
[----:B------:R-:W-:Y:S05]  /*df50*/  BSYNC B1 ;  /* 0x0000000000017941 */ /* 0x000fea0003800000 */
.L_x_360:
        /* <DEDUP_REMOVED lines=9> */
.L_x_363:
[----:B------:R-:W-:Y:S05]  /*dff0*/  BSYNC B1 ;  /* 0x0000000000017941 */ /* 0x000fea0003800000 */
.L_x_362:
        /* <DEDUP_REMOVED lines=10> */
.L_x_365:
[----:B------:R-:W-:Y:S05]  /*e0a0*/  BSYNC B1 ;  /* 0x0000000000017941 */ /* 0x000fea0003800000 */
.L_x_364:
        /* <DEDUP_REMOVED lines=10> */
.L_x_367:
[----:B------:R-:W-:Y:S05]  /*e150*/  BSYNC B1 ;  /* 0x0000000000017941 */ /* 0x000fea0003800000 */
.L_x_366:
        /* <DEDUP_REMOVED lines=9> */
.L_x_369:
[----:B------:R-:W-:Y:S05]  /*e1f0*/  BSYNC B1 ;  /* 0x0000000000017941 */ /* 0x000fea0003800000 */
.L_x_368:
        /* <DEDUP_REMOVED lines=9> */
.L_x_371:
[----:B------:R-:W-:Y:S05]  /*e290*/  BSYNC B1 ;  /* 0x0000000000017941 */ /* 0x000fea0003800000 */
.L_x_370:
        /* <DEDUP_REMOVED lines=10> */
.L_x_373:
[----:B------:R-:W-:Y:S05]  /*e340*/  BSYNC B1 ;  /* 0x0000000000017941 */ /* 0x000fea0003800000 */
.L_x_372:
        /* <DEDUP_REMOVED lines=10> */
.L_x_375:
[----:B------:R-:W-:Y:S05]  /*e3f0*/  BSYNC B1 ;  /* 0x0000000000017941 */ /* 0x000fea0003800000 */
.L_x_374:
        /* <DEDUP_REMOVED lines=9> */
.L_x_377:
[----:B------:R-:W-:Y:S05]  /*e490*/  BSYNC B1 ;  /* 0x0000000000017941 */ /* 0x000fea0003800000 */
.L_x_376:
        /* <DEDUP_REMOVED lines=9> */
.L_x_379:
[----:B------:R-:W-:Y:S05]  /*e530*/  BSYNC B1 ;  /* 0x0000000000017941 */ /* 0x000fea0003800000 */
.L_x_378:
        /* <DEDUP_REMOVED lines=10> */
.L_x_381:
[----:B------:R-:W-:Y:S05]  /*e5e0*/  BSYNC B1 ;  /* 0x0000000000017941 */ /* 0x000fea0003800000 */
.L_x_380:
        /* <DEDUP_REMOVED lines=10> */
.L_x_383:
[----:B------:R-:W-:Y:S05]  /*e690*/  BSYNC B1 ;  /* 0x0000000000017941 */ /* 0x000fea0003800000 */
.L_x_382:
        /* <DEDUP_REMOVED lines=10> */
.L_x_385:
[----:B------:R-:W-:Y:S05]  /*e740*/  BSYNC B1 ;  /* 0x0000000000017941 */ /* 0x000fea0003800000 */
.L_x_384:
        /* <DEDUP_REMOVED lines=10> */
.L_x_387:
[----:B------:R-:W-:Y:S05]  /*e7f0*/  BSYNC B1 ;  /* 0x0000000000017941 */ /* 0x000fea0003800000 */
.L_x_386:
        /* <DEDUP_REMOVED lines=9> */
.L_x_389:
[----:B------:R-:W-:Y:S05]  /*e890*/  BSYNC B1 ;  /* 0x0000000000017941 */ /* 0x000fea0003800000 */
.L_x_388:
        /* <DEDUP_REMOVED lines=9> */
.L_x_391:
[----:B------:R-:W-:Y:S05]  /*e930*/  BSYNC B1 ;  /* 0x0000000000017941 */ /* 0x000fea0003800000 */
.L_x_390:
        /* <DEDUP_REMOVED lines=9> */
.L_x_393:
[----:B------:R-:W-:Y:S05]  /*e9d0*/  BSYNC B1 ;  /* 0x0000000000017941 */ /* 0x000fea0003800000 */
.L_x_392:
        /* <DEDUP_REMOVED lines=9> */
.L_x_395:
[----:B------:R-:W-:Y:S05]  /*ea70*/  BSYNC B1 ;  /* 0x0000000000017941 */ /* 0x000fea0003800000 */
.L_x_394:
        /* <DEDUP_REMOVED lines=9> */
.L_x_397:
[----:B------:R-:W-:Y:S05]  /*eb10*/  BSYNC B1 ;  /* 0x0000000000017941 */ /* 0x000fea0003800000 */
.L_x_396:
        /* <DEDUP_REMOVED lines=9> */
.L_x_399:
[----:B------:R-:W-:Y:S05]  /*ebb0*/  BSYNC B1 ;  /* 0x0000000000017941 */ /* 0x000fea0003800000 */
.L_x_398:
        /* <DEDUP_REMOVED lines=9> */
.L_x_401:
[----:B------:R-:W-:Y:S05]  /*ec50*/  BSYNC B1 ;  /* 0x0000000000017941 */ /* 0x000fea0003800000 */
.L_x_400:
        /* <DEDUP_REMOVED lines=9> */
.L_x_403:
[----:B------:R-:W-:Y:S05]  /*ecf0*/  BSYNC B1 ;  /* 0x0000000000017941 */ /* 0x000fea0003800000 */
.L_x_402:
        /* <DEDUP_REMOVED lines=9> */
.L_x_405:
[----:B------:R-:W-:Y:S05]  /*ed90*/  BSYNC B1 ;  /* 0x0000000000017941 */ /* 0x000fea0003800000 */
.L_x_404:
        /* <DEDUP_REMOVED lines=9> */
.L_x_407:
[----:B------:R-:W-:Y:S05]  /*ee30*/  BSYNC B1 ;  /* 0x0000000000017941 */ /* 0x000fea0003800000 */
.L_x_406:
        /* <DEDUP_REMOVED lines=9> */
.L_x_409:
[----:B------:R-:W-:Y:S05]  /*eed0*/  BSYNC B1 ;  /* 0x0000000000017941 */ /* 0x000fea0003800000 */
.L_x_408:
        /* <DEDUP_REMOVED lines=9> */
.L_x_411:
[----:B------:R-:W-:Y:S05]  /*ef70*/  BSYNC B1 ;  /* 0x0000000000017941 */ /* 0x000fea0003800000 */
.L_x_410:
        /* <DEDUP_REMOVED lines=11> */
.L_x_413:
[----:B------:R-:W-:Y:S05]  /*f030*/  BSYNC B1 ;  /* 0x0000000000017941 */ /* 0x000fea0003800000 */
.L_x_412:
        /* <DEDUP_REMOVED lines=11> */
.L_x_415:
[----:B------:R-:W-:Y:S05]  /*f0f0*/  BSYNC B1 ;  /* 0x0000000000017941 */ /* 0x000fea0003800000 */
.L_x_414:
        /* <DEDUP_REMOVED lines=9> */
.L_x_417:
[----:B------:R-:W-:Y:S05]  /*f190*/  BSYNC B1 ;  /* 0x0000000000017941 */ /* 0x000fea0003800000 */
.L_x_416:
        /* <DEDUP_REMOVED lines=9> */
.L_x_419:
[----:B------:R-:W-:Y:S05]  /*f230*/  BSYNC B1 ;  /* 0x0000000000017941 */ /* 0x000fea0003800000 */
.L_x_418:
        /* <DEDUP_REMOVED lines=10> */
.L_x_421:
[----:B------:R-:W-:Y:S05]  /*f2e0*/  BSYNC B1 ;  /* 0x0000000000017941 */ /* 0x000fea0003800000 */
.L_x_420:
        /* <DEDUP_REMOVED lines=10> */
.L_x_423:
[----:B------:R-:W-:Y:S05]  /*f390*/  BSYNC B1 ;  /* 0x0000000000017941 */ /* 0x000fea0003800000 */
.L_x_422:
        /* <DEDUP_REMOVED lines=9> */
.L_x_425:
[----:B------:R-:W-:Y:S05]  /*f430*/  BSYNC B1 ;  /* 0x0000000000017941 */ /* 0x000fea0003800000 */
.L_x_424:
        /* <DEDUP_REMOVED lines=9> */
.L_x_427:
[----:B------:R-:W-:Y:S05]  /*f4d0*/  BSYNC B1 ;  /* 0x0000000000017941 */ /* 0x000fea0003800000 */
.L_x_426:
        /* <DEDUP_REMOVED lines=10> */
.L_x_429:
[----:B------:R-:W-:Y:S05]  /*f580*/  BSYNC B1 ;  /* 0x0000000000017941 */ /* 0x000fea0003800000 */
.L_x_428:
        /* <DEDUP_REMOVED lines=10> */
.L_x_431:
[----:B------:R-:W-:Y:S05]  /*f630*/  BSYNC B1 ;  /* 0x0000000000017941 */ /* 0x000fea0003800000 */
.L_x_430:
        /* <DEDUP_REMOVED lines=9> */
.L_x_433:
[----:B------:R-:W-:Y:S05]  /*f6d0*/  BSYNC B1 ;  /* 0x0000000000017941 */ /* 0x000fea0003800000 */
.L_x_432:
        /* <DEDUP_REMOVED lines=9> */
.L_x_435:
[----:B------:R-:W-:Y:S05]  /*f770*/  BSYNC B1 ;  /* 0x0000000000017941 */ /* 0x000fea0003800000 */
.L_x_434:
        /* <DEDUP_REMOVED lines=10> */
.L_x_437:
[----:B------:R-:W-:Y:S05]  /*f820*/  BSYNC B1 ;  /* 0x0000000000017941 */ /* 0x000fea0003800000 */
.L_x_436:
        /* <DEDUP_REMOVED lines=10> */
.L_x_439:
[----:B------:R-:W-:Y:S05]  /*f8d0*/  BSYNC B1 ;  /* 0x0000000000017941 */ /* 0x000fea0003800000 */
.L_x_438:
[----:B-----5:R-:W-:Y:S01]  /*f8e0*/  HADD2.F32 R3, -RZ, R200.H0_H0 ;  /* 0x200000c8ff037230 */ /* 0x020fe20000004100 */
[----:B------:R-:W-:Y:S04]  /*f8f0*/  BSSY B1, `(.L_x_440) ;  /* 0x0000008000017945 */ /* 0x000fe80003800000 */
[----:B0123--:R-:W-:-:S04]  /*f900*/  FMUL R14, R3, R16 ;  /* 0x00000010030e7220 */ /* 0x00ffc80000400000 */
[----:B------:R-:W-:-:S05]  /*f910*/  FFMA R14, R53, R2, R14 ;  /* 0x00000002350e7223 */ /* 0x000fca000000000e */
[----:B------:R-:W-:-:S05]  /*f920*/  F2FP.F16.F32.PACK_AB R14, RZ, R14 ;  /* 0x0000000eff0e723e */ /* 0x000fca00000000ff */
[----:B------:R0:W-:Y:S01]  /*f930*/  @P5 STG.E.U16 desc[UR48][R4.64+0x1b2], R14 ;  /* 0x0001b20e04005986 */ /* 0x0001e2000c101530 */
[----:B------:R-:W-:-:S13]  /*f940*/  ISETP.GT.AND P5, PT, R0, 0x8, P1 ;  /* 0x000000080000780c */ /* 0x000fda0000fa4270 */
[----:B0-----:R-:W-:Y:S05]  /*f950*/  @!P5 BRA `(.L_x_441) ;  /* 0x000000000004d947 */ /* 0x001fea0003800000 */
[----:B------:R0:W5:Y:S02]  /*f960*/  LDG.E.LTC128B.U16 R200, desc[UR48][R12.64+0x1b0] ;  /* 0x0001b0300cc87981 */ /* 0x000164000c1e1520 */
.L_x_441:
[----:B------:R-:W-:Y:S05]  /*f970*/  BSYNC B1 ;  /* 0x0000000000017941 */ /* 0x000fea0003800000 */
.L_x_440:
[----:B-----5:R-:W-:Y:S01]  /*f980*/  HADD2.F32 R3, -RZ, R200.H0_H0 ;  /* 0x200000c8ff037230 */ /* 0x020fe20000004100 */
[----:B------:R-:W-:Y:S01]  /*f990*/  BSSY B1, `(.L_x_442) ;  /* 0x000000a000017945 */ /* 0x000fe20003800000 */
[----:B------:R-:W-:Y:S02]  /*f9a0*/  @P5 IMAD.MOV.U32 R4, RZ, RZ, R6 ;  /* 0x000000ffff045224 */ /* 0x000fe400078e0006 */
[----:B------:R-:W-:Y:S02]  /*f9b0*/  @P5 IMAD.MOV.U32 R5, RZ, RZ, R7 ;  /* 0x000000ffff055224 */ /* 0x000fe400078e0007 */
[----:B------:R-:W-:-:S04]  /*f9c0*/  FMUL R3, R3, R16 ;  /* 0x0000001003037220 */ /* 0x000fc80000400000 */
[----:B------:R-:W-:-:S05]  /*f9d0*/  FFMA R3, R54, R2, R3 ;  /* 0x0000000236037223 */ /* 0x000fca0000000003 */
[----:B------:R-:W-:-:S05]  /*f9e0*/  F2FP.F16.F32.PACK_AB R3, RZ, R3 ;  /* 0x00000003ff03723e */ /* 0x000fca00000000ff */
[----:B------:R1:W-:Y:S01]  /*f9f0*/  @P5 STG.E.U16 desc[UR48][R4.64+0x1b0], R3 ;  /* 0x0001b00304005986 */ /* 0x0003e2000c101530 */
[----:B------:R-:W-:-:S13]  /*fa00*/  ISETP.GT.AND P5, PT, R0, 0x8, P0 ;  /* 0x000000080000780c */ /* 0x000fda00007a4270 */
[----:B-1----:R-:W-:Y:S05]  /*fa10*/  @!P5 BRA `(.L_x_443) ;  /* 0x000000000004d947 */ /* 0x002fea0003800000 */
[----:B------:R1:W5:Y:S02]  /*fa20*/  LDG.E.LTC128B.U16 R200, desc[UR48][R12.64+0x1b2] ;  /* 0x0001b2300cc87981 */ /* 0x000364000c1e1520 */
.L_x_443:
[----:B------:R-:W-:Y:S05]  /*fa30*/  BSYNC B1 ;  /* 0x0000000000017941 */ /* 0x000fea0003800000 */
.L_x_442:
        /* <DEDUP_REMOVED lines=8> */
[----:B--2---:R-:W-:Y:S05]  /*fac0*/  @!P5 BRA `(.L_x_445) ;  /* 0x000000000004d947 */ /* 0x004fea0003800000 */
[----:B------:R2:W5:Y:S02]  /*fad0*/  LDG.E.LTC128B.U16 R200, desc[UR48][R10.64+0x180] ;  /* 0x000180300ac87981 */ /* 0x000564000c1e1520 */
.L_x_445:
[----:B------:R-:W-:Y:S05]  /*fae0*/  BSYNC B1 ;  /* 0x0000000000017941 */ /* 0x000fea0003800000 */
.L_x_444:
        /* <DEDUP_REMOVED lines=8> */
[----:B---3--:R-:W-:Y:S05]  /*fb70*/  @!P5 BRA `(.L_x_447) ;  /* 0x000000000004d947 */ /* 0x008fea0003800000 */
[----:B------:R3:W5:Y:S02]  /*fb80*/  LDG.E.LTC128B.U16 R200, desc[UR48][R10.64+0x182] ;  /* 0x000182300ac87981 */ /* 0x000764000c1e1520 */
.L_x_447:
[----:B------:R-:W-:Y:S05]  /*fb90*/  BSYNC B1 ;  /* 0x0000000000017941 */ /* 0x000fea0003800000 */
.L_x_446:
        /* <DEDUP_REMOVED lines=10> */
.L_x_449:
[----:B------:R-:W-:Y:S05]  /*fc40*/  BSYNC B1 ;  /* 0x0000000000017941 */ /* 0x000fea0003800000 */
.L_x_448:
        /* <DEDUP_REMOVED lines=10> */
.L_x_451:
[----:B------:R-:W-:Y:S05]  /*fcf0*/  BSYNC B1 ;  /* 0x0000000000017941 */ /* 0x000fea0003800000 */
.L_x_450:
        /* <DEDUP_REMOVED lines=9> */
.L_x_453:
[----:B------:R-:W-:Y:S05]  /*fd90*/  BSYNC B1 ;  /* 0x0000000000017941 */ /* 0x000fea0003800000 */
.L_x_452:
        /* <DEDUP_REMOVED lines=9> */
.L_x_455:
[----:B------:R-:W-:Y:S05]  /*fe30*/  BSYNC B1 ;  /* 0x0000000000017941 */ /* 0x000fea0003800000 */
.L_x_454:
        /* <DEDUP_REMOVED lines=9> */
.L_x_457:
[----:B------:R-:W-:Y:S05]  /*fed0*/  BSYNC B1 ;  /* 0x0000000000017941 */ /* 0x000fea0003800000 */
.L_x_456:
        /* <DEDUP_REMOVED lines=9> */
.L_x_459:
[----:B------:R-:W-:Y:S05]  /*ff70*/  BSYNC B1 ;  /* 0x0000000000017941 */ /* 0x000fea0003800000 */
.L_x_458:
        /* <DEDUP_REMOVED lines=9> */
.L_x_461:
[----:B------:R-:W-:Y:S05]  /*10010*/  BSYNC B1 ;  /* 0x0000000000017941 */ /* 0x000fea0003800000 */
.L_x_460:
        /* <DEDUP_REMOVED lines=9> */
.L_x_463:
[----:B------:R-:W-:Y:S05]  /*100b0*/  BSYNC B1 ;  /* 0x0000000000017941 */ /* 0x000fea0003800000 */
.L_x_462:
        /* <DEDUP_REMOVED lines=9> */
.L_x_465:
[----:B------:R-:W-:Y:S05]  /*10150*/  BSYNC B1 ;  /* 0x0000000000017941 */ /* 0x000fea0003800000 */
.L_x_464:
        /* <DEDUP_REMOVED lines=9> */
.L_x_467:
[----:B------:R-:W-:Y:S05]  /*101f0*/  BSYNC B1 ;  /* 0x0000000000017941 */ /* 0x000fea0003800000 */
.L_x_466:
        /* <DEDUP_REMOVED lines=9> */
.L_x_469:
[----:B------:R-:W-:Y:S05]  /*10290*/  BSYNC B1 ;  /* 0x0000000000017941 */ /* 0x000fea0003800000 */
.L_x_468:
        /* <DEDUP_REMOVED lines=9> */
.L_x_471:
[----:B------:R-:W-:Y:S05]  /*10330*/  BSYNC B1 ;  /* 0x0000000000017941 */ /* 0x000fea0003800000 */
.L_x_470:
        /* <DEDUP_REMOVED lines=9> */
.L_x_473:
[----:B------:R-:W-:Y:S05]  /*103d0*/  BSYNC B1 ;  /* 0x0000000000017941 */ /* 0x000fea0003800000 */
.L_x_472:
        /* <DEDUP_REMOVED lines=9> */
.L_x_475:
[----:B------:R-:W-:Y:S05]  /*10470*/  BSYNC B1 ;  /* 0x0000000000017941 */ /* 0x000fea0003800000 */
.L_x_474:
[----:B------:R-:W-:Y:S05]  /*10480*/  @!P0 BRA `(.L_x_476) ;  /* 0x00000040005c8947 */ /* 0x000fea0003800000 */
[----:B0----5:R-:W-:-:S05]  /*10490*/  HADD2.F32 R3, -RZ, R200.H0_H0 ;  /* 0x200000c8ff037230 */ /* 0x021fca0000004100 */
[----:B------:R-:W-:-:S04]  /*104a0*/  FMUL R0, R3, R16 ;  /* 0x0000001003007220 */ /* 0x000fc80000400000 */
[----:B------:R-:W-:-:S05]  /*104b0*/  FFMA R0, R39, R2, R0 ;  /* 0x0000000227007223 */ /* 0x000fca0000000000 */
[----:B------:R-:W-:-:S05]  /*104c0*/  F2FP.F16.F32.PACK_AB R0, RZ, R0 ;  /* 0x00000000ff00723e */ /* 0x000fca00000000ff */
[----:B------:R0:W-:Y:S01]  /*104d0*/  STG.E.U16 desc[UR48][R22.64+0x1b2], R0 ;  /* 0x0001b20016007986 */ /* 0x0001e2000c101530 */
[----:B------:R-:W-:Y:S05]  /*104e0*/  BRA `(.L_x_476) ;  /* 0x0000004000447947 */ /* 0x000fea0003800000 */
.L_x_33:
[----:B------:R-:W2:Y:S01]  /*104f0*/  LDL.LU R220, [R1+0x44] ;  /* 0x0000440001dc7983 */ /* 0x000ea20000300800 */
[----:B------:R-:W-:-:S03]  /*10500*/  ULDC.64 UR4, c[0x0][0x5c0] ;  /* 0x0001700000047ab9 */ /* 0x000fc60000000a00 */
[----:B------:R-:W3:Y:S04]  /*10510*/  LDL.LU R13, [R1+0x48] ;  /* 0x00004800010d7983 */ /* 0x000ee80000300800 */
[----:B------:R-:W4:Y:S04]  /*10520*/  LDL.LU R12, [R1+0x4c] ;  /* 0x00004c00010c7983 */ /* 0x000f280000300800 */
[----:B------:R-:W5:Y:S04]  /*10530*/  LDL.LU R15, [R1+0x40] ;  /* 0x00004000010f7983 */ /* 0x000f680000300800 */
        /* <DEDUP_REMOVED lines=11> */
[----:B------:R-:W5:Y:S01]  /*105f0*/  LDL.LU R227, [R1+0x4] ;  /* 0x0000040001e37983 */ /* 0x000f620000300800 */
[----:B------:R-:W-:-:S02]  /*10600*/  LEA R4, P2, R6, UR4, 0x1 ;  /* 0x0000000406047c11 */ /* 0x000fc4000f8408ff */
[----:B------:R-:W-:Y:S02]  /*10610*/  ISETP.GT.AND P3, PT, R3, 0x1, PT ;  /* 0x000000010300780c */ /* 0x000fe40003f64270 */
[----:B0-----:R-:W-:Y:S02]  /*10620*/  LEA.HI.X R5, R6, UR5, R14, 0x1, P2 ;  /* 0x0000000506057c11 */ /* 0x001fe400090f0c0e */
[----:B------:R-:W-:Y:S01]  /*10630*/  ISETP.GT.AND P2, PT, R0, RZ, P3 ;  /* 0x000000ff0000720c */ /* 0x000fe20001f44270 */
[----:B------:R-:W-:Y:S02]  /*10640*/  IMAD.SHL.U32 R14, R18, 0x10, RZ ;  /* 0x00000010120e7824 */ /* 0x000fe400078e00ff */
[-C--:B--2---:R-:W-:Y:S02]  /*10650*/  FMUL R7, R220, R2.reuse ;  /* 0x00000002dc077220 */ /* 0x084fe40000400000 */
[----:B------:R-:W2:Y:S01]  /*10660*/  LDL.LU R220, [R1+0x60] ;  /* 0x0000600001dc7983 */ /* 0x000ea20000300800 */
[----:B---3--:R-:W-:-:S02]  /*10670*/  FMUL R13, R13, R2 ;  /* 0x000000020d0d7220 */ /* 0x008fc40000400000 */
[----:B------:R-:W-:Y:S01]  /*10680*/  F2FP.F16.F32.PACK_AB R7, RZ, R7 ;  /* 0x00000007ff07723e */ /* 0x000fe200000000ff */
[-C--:B----4-:R-:W-:Y:S02]  /*10690*/  FMUL R12, R12, R2.reuse ;  /* 0x000000020c0c7220 */ /* 0x090fe40000400000 */
[----:B------:R-:W-:Y:S01]  /*106a0*/  F2FP.F16.F32.PACK_AB R13, RZ, R13 ;  /* 0x0000000dff0d723e */ /* 0x000fe200000000ff */
[----:B-----5:R-:W-:Y:S01]  /*106b0*/  FMUL R6, R15, R2 ;  /* 0x000000020f067220 */ /* 0x020fe20000400000 */
[----:B------:R-:W-:Y:S01]  /*106c0*/  @P2 STG.E.U16 desc[UR48][R4.64+0x2], R7 ;  /* 0x0000020704002986 */ /* 0x000fe2000c101530 */
[----:B------:R-:W-:Y:S01]  /*106d0*/  F2FP.F16.F32.PACK_AB R12, RZ, R12 ;  /* 0x0000000cff0c723e */ /* 0x000fe200000000ff */
[----:B------:R-:W-:Y:S02]  /*106e0*/  FMUL R11, R11, R2 ;  /* 0x000000020b0b7220 */ /* 0x000fe40000400000 */
[----:B------:R-:W-:Y:S02]  /*106f0*/  F2FP.F16.F32.PACK_AB R6, RZ, R6 ;  /* 0x00000006ff06723e */ /* 0x000fe400000000ff */
[----:B------:R-:W-:Y:S01]  /*10700*/  SHF.L.U64.HI R15, R18, 0x4, R19 ;  /* 0x00000004120f7819 */ /* 0x000fe20000010213 */
[-C--:B------:R-:W-:Y:S01]  /*10710*/  FMUL R10, R10, R2.reuse ;  /* 0x000000020a0a7220 */ /* 0x080fe20000400000 */
[----:B------:R-:W-:Y:S01]  /*10720*/  ISETP.GT.AND P2, PT, R0, 0x8, P0 ;  /* 0x000000080000780c */ /* 0x000fe20000744270 */
[----:B------:R0:W-:Y:S01]  /*10730*/  @P1 STG.E.U16 desc[UR48][R4.64], R6 ;  /* 0x0000000604001986 */ /* 0x0001e2000c101530 */
[----:B------:R-:W-:Y:S01]  /*10740*/  F2FP.F16.F32.PACK_AB R11, RZ, R11 ;  /* 0x0000000bff0b723e */ /* 0x000fe200000000ff */
[----:B------:R-:W-:Y:S01]  /*10750*/  FMUL R9, R9, R2 ;  /* 0x0000000209097220 */ /* 0x000fe20000400000 */
[----:B------:R-:W-:Y:S01]  /*10760*/  F2FP.F16.F32.PACK_AB R10, RZ, R10 ;  /* 0x0000000aff0a723e */ /* 0x000fe200000000ff */
[----:B------:R-:W-:Y:S01]  /*10770*/  FMUL R8, R8, R2 ;  /* 0x0000000208087220 */ /* 0x000fe20000400000 */
[----:B0-----:R-:W-:-:S05]  /*10780*/  IADD3 R6, P1, R14, R4, RZ ;  /* 0x000000040e067210 */ /* 0x001fca0007f3e0ff */
[----:B------:R-:W-:Y:S01]  /*10790*/  IMAD.X R7, R15, 0x1, R5, P1 ;  /* 0x000000010f077824 */ /* 0x000fe200008e0605 */
[----:B------:R-:W-:-:S04]  /*107a0*/  ISETP.GT.AND P1, PT, R0, 0x8, P3 ;  /* 0x000000080000780c */ /* 0x000fc80001f24270 */
[----:B------:R0:W-:Y:S09]  /*107b0*/  @P2 STG.E.U16 desc[UR48][R6.64], R13 ;  /* 0x0000000d06002986 */ /* 0x0001f2000c101530 */
[----:B------:R-:W-:Y:S01]  /*107c0*/  @P1 STG.E.U16 desc[UR48][R6.64+0x2], R12 ;  /* 0x0000020c06001986 */ /* 0x000fe2000c101530 */
[----:B------:R-:W-:-:S03]  /*107d0*/  ISETP.GT.AND P1, PT, R3, 0x8, PT ;  /* 0x000000080300780c */ /* 0x000fc60003f24270 */
[----:B0-----:R-:W3:Y:S01]  /*107e0*/  LDL.LU R13, [R1] ;  /* 0x00000000010d7983 */ /* 0x001ee20000300800 */
[----:B------:R-:W-:Y:S02]  /*107f0*/  ISETP.GT.AND P2, PT, R0, RZ, P1 ;  /* 0x000000ff0000720c */ /* 0x000fe40000f44270 */
[----:B------:R-:W-:Y:S01]  /*10800*/  F2FP.F16.F32.PACK_AB R9, RZ, R9 ;  /* 0x00000009ff09723e */ /* 0x000fe200000000ff */
[----:B------:R-:W4:Y:S01]  /*10810*/  LDL.LU R226, [R1+0x8] ;  /* 0x0000080001e27983 */ /* 0x000f220000300800 */
[----:B------:R-:W-:-:S03]  /*10820*/  F2FP.F16.F32.PACK_AB R8, RZ, R8 ;  /* 0x00000008ff08723e */ /* 0x000fc600000000ff */
[----:B------:R-:W5:Y:S04]  /*10830*/  LDL.LU R225, [R1+0xc] ;  /* 0x00000c0001e17983 */ /* 0x000f680000300800 */
[----:B------:R-:W5:Y:S04]  /*10840*/  LDL.LU R224, [R1+0x10] ;  /* 0x0000100001e07983 */ /* 0x000f680000300800 */
[----:B------:R-:W-:Y:S01]  /*10850*/  @P2 STG.E.U16 desc[UR48][R4.64+0x10], R11 ;  /* 0x0000100b04002986 */ /* 0x000fe2000c101530 */
[----:B------:R-:W-:-:S03]  /*10860*/  ISETP.GT.AND P2, PT, R3, 0x9, PT ;  /* 0x000000090300780c */ /* 0x000fc60003f44270 */
[----:B------:R-:W5:Y:S01]  /*10870*/  LDL.LU R223, [R1+0x14] ;  /* 0x0000140001df7983 */ /* 0x000f620000300800 */
[C---:B------:R-:W-:Y:S02]  /*10880*/  ISETP.GT.AND P3, PT, R0.reuse, RZ, P2 ;  /* 0x000000ff0000720c */ /* 0x040fe40001764270 */
[C---:B------:R-:W-:Y:S01]  /*10890*/  ISETP.GT.AND P4, PT, R0.reuse, 0x8, P2 ;  /* 0x000000080000780c */ /* 0x040fe20001784270 */
[----:B------:R-:W5:Y:S04]  /*108a0*/  LDL.LU R222, [R1+0x18] ;  /* 0x0000180001de7983 */ /* 0x000f680000300800 */
[----:B------:R-:W5:Y:S06]  /*108b0*/  LDL.LU R221, [R1+0x1c] ;  /* 0x00001c0001dd7983 */ /* 0x000f6c0000300800 */
[----:B------:R-:W-:Y:S01]  /*108c0*/  @P3 STG.E.U16 desc[UR48][R4.64+0x12], R10 ;  /* 0x0000120a04003986 */ /* 0x000fe2000c101530 */
[----:B------:R-:W-:-:S03]  /*108d0*/  ISETP.GT.AND P3, PT, R0, 0x8, P1 ;  /* 0x000000080000780c */ /* 0x000fc60000f64270 */
[----:B------:R-:W-:Y:S10]  /*108e0*/  @P4 STG.E.U16 desc[UR48][R6.64+0x12], R8 ;  /* 0x0000120806004986 */ /* 0x000ff4000c101530 */
[----:B------:R0:W-:Y:S01]  /*108f0*/  @P3 STG.E.U16 desc[UR48][R6.64+0x10], R9 ;  /* 0x0000100906003986 */ /* 0x0001e2000c101530 */
[----:B------:R-:W-:-:S04]  /*10900*/  ISETP.GT.AND P3, PT, R3, 0x10, PT ;  /* 0x000000100300780c */ /* 0x000fc80003f64270 */
[----:B------:R-:W-:Y:S01]  /*10910*/  ISETP.GT.AND P4, PT, R0, RZ, P3 ;  /* 0x000000ff0000720c */ /* 0x000fe20001f84270 */
[----:B0-----:R-:W-:Y:S01]  /*10920*/  FMUL R9, R219, R2 ;  /* 0x00000002db097220 */ /* 0x001fe20000400000 */
[----:B------:R-:W-:-:S04]  /*10930*/  LOP3.LUT R17, R17, 0xffffffef, RZ, 0xc0, !PT ;  /* 0xffffffef11117812 */ /* 0x000fc800078ec0ff */
[----:B------:R-:W-:Y:S01]  /*10940*/  @P1 LOP3.LUT R17, R17, 0x10, RZ, 0xfc, !PT ;  /* 0x0000001011111812 */ /* 0x000fe200078efcff */
[----:B--2---:R-:W-:Y:S02]  /*10950*/  FMUL R8, R220, R2 ;  /* 0x00000002dc087220 */ /* 0x004fe40000400000 */
[----:B------:R-:W2:Y:S03]  /*10960*/  LDL.LU R220, [R1+0x20] ;  /* 0x0000200001dc7983 */ /* 0x000ea60000300800 */
[----:B------:R-:W-:Y:S01]  /*10970*/  F2FP.F16.F32.PACK_AB R8, RZ, R8 ;  /* 0x00000008ff08723e */ /* 0x000fe200000000ff */
[----:B------:R-:W2:Y:S03]  /*10980*/  LDL.LU R219, [R1+0x24] ;  /* 0x0000240001db7983 */ /* 0x000ea60000300800 */
[----:B------:R-:W-:-:S05]  /*10990*/  PRMT R10, R8, 0x7610, R10 ;  /* 0x00007610080a7816 */ /* 0x000fca000000000a */
[----:B------:R-:W-:Y:S01]  /*109a0*/  @P4 STG.E.U16 desc[UR48][R4.64+0x20], R10 ;  /* 0x0000200a04004986 */ /* 0x000fe2000c101530 */
[----:B------:R-:W-:-:S04]  /*109b0*/  ISETP.GT.AND P4, PT, R3, 0x11, PT ;  /* 0x000000110300780c */ /* 0x000fc80003f84270 */
[----:B------:R-:W-:Y:S02]  /*109c0*/  ISETP.GT.AND P5, PT, R0, RZ, P4 ;  /* 0x000000ff0000720c */ /* 0x000fe400027a4270 */
[----:B------:R-:W-:-:S11]  /*109d0*/  F2FP.F16.F32.PACK_AB R8, RZ, R9 ;  /* 0x00000009ff08723e */ /* 0x000fd600000000ff */
[----:B------:R0:W-:Y:S01]  /*109e0*/  @P5 STG.E.U16 desc[UR48][R4.64+0x22], R8 ;  /* 0x0000220804005986 */ /* 0x0001e2000c101530 */
[----:B------:R-:W-:Y:S01]  /*109f0*/  ISETP.GT.AND P5, PT, R0, 0x8, P3 ;  /* 0x000000080000780c */ /* 0x000fe20001fa4270 */
[----:B0-----:R-:W-:Y:S02]  /*10a00*/  FMUL R8, R218, R2 ;  /* 0x00000002da087220 */ /* 0x001fe40000400000 */
[----:B------:R-:W2:Y:S03]  /*10a10*/  LDL.LU R218, [R1+0x28] ;  /* 0x0000280001da7983 */ /* 0x000ea60000300800 */
[----:B------:R-:W-:-:S07]  /*10a20*/  F2FP.F16.F32.PACK_AB R8, RZ, R8 ;  /* 0x00000008ff08723e */ /* 0x000fce00000000ff */
[----:B------:R0:W-:Y:S01]  /*10a30*/  @P5 STG.E.U16 desc[UR48][R6.64+0x20], R8 ;  /* 0x0000200806005986 */ /* 0x0001e2000c101530 */
[----:B------:R-:W-:Y:S01]  /*10a40*/  ISETP.GT.AND P5, PT, R0, 0x8, P4 ;  /* 0x000000080000780c */ /* 0x000fe200027a4270 */
[----:B0-----:R-:W-:-:S05]  /*10a50*/  FMUL R8, R217, R2 ;  /* 0x00000002d9087220 */ /* 0x001fca0000400000 */
[----:B------:R-:W-:-:S07]  /*10a60*/  F2FP.F16.F32.PACK_AB R8, RZ, R8 ;  /* 0x00000008ff08723e */ /* 0x000fce00000000ff */
[----:B------:R0:W-:Y:S01]  /*10a70*/  @P5 STG.E.U16 desc[UR48][R6.64+0x22], R8 ;  /* 0x0000220806005986 */ /* 0x0001e2000c101530 */
[----:B------:R-:W-:-:S04]  /*10a80*/  ISETP.GT.AND P5, PT, R3, 0x18, PT ;  /* 0x000000180300780c */ /* 0x000fc80003fa4270 */
[----:B------:R-:W-:Y:S01]  /*10a90*/  ISETP.GT.AND P6, PT, R0, RZ, P5 ;  /* 0x000000ff0000720c */ /* 0x000fe20002fc4270 */
        /* <DEDUP_REMOVED lines=8> */
[----:B------:R-:W-:Y:S01]  /*10b20*/  ISETP.GT.AND P1, PT, R0, 0x8, P5 ;  /* 0x000000080000780c */ /* 0x000fe20002f24270 */
[----:B0-----:R-:W-:-:S05]  /*10b30*/  FMUL R8, R22, R2 ;  /* 0x0000000216087220 */ /* 0x001fca0000400000 */
[----:B------:R-:W-:-:S07]  /*10b40*/  F2FP.F16.F32.PACK_AB R8, RZ, R8 ;  /* 0x00000008ff08723e */ /* 0x000fce00000000ff */
[----:B------:R0:W-:Y:S02]  /*10b50*/  @P1 STG.E.U16 desc[UR48][R6.64+0x30], R8 ;  /* 0x0000300806001986 */ /* 0x0001e4000c101530 */
[----:B0-----:R-:W-:Y:S02]  /*10b60*/  FMUL R8, R21, R2 ;  /* 0x0000000215087220 */ /* 0x001fe40000400000 */
[----:B------:R-:W2:Y:S04]  /*10b70*/  LDL.LU R21, [R1+0x2c] ;  /* 0x00002c0001157983 */ /* 0x000ea80000300800 */
[----:B------:R-:W2:Y:S04]  /*10b80*/  LDL.LU R22, [R1+0x30] ;  /* 0x0000300001167983 */ /* 0x000ea80000300800 */
[----:B------:R-:W2:Y:S04]  /*10b90*/  LDL.LU R23, [R1+0x34] ;  /* 0x0000340001177983 */ /* 0x000ea80000300800 */
[----:B------:R-:W2:Y:S04]  /*10ba0*/  LDL.LU R216, [R1+0x38] ;  /* 0x0000380001d87983 */ /* 0x000ea80000300800 */
[----:B------:R-:W2:Y:S01]  /*10bb0*/  LDL.LU R217, [R1+0x3c] ;  /* 0x00003c0001d97983 */ /* 0x000ea20000300800 */
[----:B------:R-:W-:-:S02]  /*10bc0*/  ISETP.GT.AND P1, PT, R0, 0x8, P6 ;  /* 0x000000080000780c */ /* 0x000fc40003724270 */
[----:B------:R-:W-:Y:S01]  /*10bd0*/  F2FP.F16.F32.PACK_AB R8, RZ, R8 ;  /* 0x00000008ff08723e */ /* 0x000fe200000000ff */
[----:B---3--:R-:W-:Y:S01]  /*10be0*/  FMUL R10, R13, R2 ;  /* 0x000000020d0a7220 */ /* 0x008fe20000400000 */
[----:B------:R-:W-:-:S09]  /*10bf0*/  IMAD R19, R19, 0xf0, RZ ;  /* 0x000000f013137824 */ /* 0x000fd200078e02ff */
[----:B------:R0:W-:Y:S01]  /*10c00*/  @P1 STG.E.U16 desc[UR48][R6.64+0x32], R8 ;  /* 0x0000320806001986 */ /* 0x0001e2000c101530 */
[----:B------:R-:W-:Y:S02]  /*10c10*/  ISETP.GT.AND P1, PT, R0, 0x80, P0 ;  /* 0x000000800000780c */ /* 0x000fe40000724270 */
[----:B------:R-:W-:Y:S01]  /*10c20*/  F2FP.F16.F32.PACK_AB R10, RZ, R10 ;  /* 0x0000000aff0a723e */ /* 0x000fe200000000ff */
[----:B0-----:R-:W-:-:S04]  /*10c30*/  IMAD.WIDE.U32 R8, R18, 0xf0, R6 ;  /* 0x000000f012087825 */ /* 0x001fc800078e0006 */
[----:B------:R-:W-:-:S06]  /*10c40*/  IMAD.IADD R9, R9, 0x1, R19 ;  /* 0x0000000109097824 */ /* 0x000fcc00078e0213 */
[----:B------:R0:W-:Y:S01]  /*10c50*/  @P1 STG.E.U16 desc[UR48][R8.64], R10 ;  /* 0x0000000a08001986 */ /* 0x0001e2000c101530 */
[----:B------:R-:W-:-:S04]  /*10c60*/  ISETP.GT.AND P1, PT, R3, 0x1, PT ;  /* 0x000000010300780c */ /* 0x000fc80003f24270 */
[C---:B------:R-:W-:Y:S01]  /*10c70*/  ISETP.GT.AND P1, PT, R0.reuse, 0x80, P1 ;  /* 0x000000800000780c */ /* 0x040fe20000f24270 */
[----:B0-----:R-:W-:Y:S01]  /*10c80*/  FMUL R10, R227, R2 ;  /* 0x00000002e30a7220 */ /* 0x001fe20000400000 */
[----:B------:R-:W-:-:S04]  /*10c90*/  ISETP.GT.AND P0, PT, R0, 0x88, P0 ;  /* 0x000000880000780c */ /* 0x000fc80000704270 */
[----:B------:R-:W-:Y:S01]  /*10ca0*/  F2FP.F16.F32.PACK_AB R10, RZ, R10 ;  /* 0x0000000aff0a723e */ /* 0x000fe200000000ff */
[----:B----4-:R-:W-:-:S06]  /*10cb0*/  FMUL R12, R226, R2 ;  /* 0x00000002e20c7220 */ /* 0x010fcc0000400000 */
[----:B------:R0:W-:Y:S01]  /*10cc0*/  @P1 STG.E.U16 desc[UR48][R8.64+0x2], R10 ;  /* 0x0000020a08001986 */ /* 0x0001e2000c101530 */
[----:B------:R-:W-:Y:S02]  /*10cd0*/  F2FP.F16.F32.PACK_AB R12, RZ, R12 ;  /* 0x0000000cff0c723e */ /* 0x000fe400000000ff */
[----:B0-----:R-:W-:-:S05]  /*10ce0*/  IADD3 R10, P1, R14, R8, RZ ;  /* 0x000000080e0a7210 */ /* 0x001fca0007f3e0ff */
[----:B------:R-:W-:-:S05]  /*10cf0*/  IMAD.X R11, R15, 0x1, R9, P1 ;  /* 0x000000010f0b7824 */ /* 0x000fca00008e0609 */
[----:B------:R5:W-:Y:S01]  /*10d00*/  @P0 STG.E.U16 desc[UR48][R10.64], R12 ;  /* 0x0000000c0a000986 */ /* 0x000be2000c101530 */
[----:B------:R-:W-:-:S04]  /*10d10*/  ISETP.GT.AND P0, PT, R3, 0x1, PT ;  /* 0x000000010300780c */ /* 0x000fc80003f04270 */
[----:B------:R-:W-:Y:S01]  /*10d20*/  ISETP.GT.AND P0, PT, R0, 0x88, P0 ;  /* 0x000000880000780c */ /* 0x000fe20000704270 */
[----:B-----5:R-:W-:Y:S01]  /*10d30*/  FMUL R12, R225, R2 ;  /* 0x00000002e10c7220 */ /* 0x020fe20000400000 */
[----:B------:R-:W-:-:S04]  /*10d40*/  LOP3.LUT P1, RZ, R17, 0x10, RZ, 0xc0, !PT ;  /* 0x0000001011ff7812 */ /* 0x000fc8000782c0ff */
[----:B------:R-:W-:-:S07]  /*10d50*/  F2FP.F16.F32.PACK_AB R12, RZ, R12 ;  /* 0x0000000cff0c723e */ /* 0x000fce00000000ff */
[----:B------:R0:W-:Y:S01]  /*10d60*/  @P0 STG.E.U16 desc[UR48][R10.64+0x2], R12 ;  /* 0x0000020c0a000986 */ /* 0x0001e2000c101530 */
[----:B------:R-:W-:Y:S01]  /*10d70*/  ISETP.GT.AND P0, PT, R0, 0x80, P1 ;  /* 0x000000800000780c */ /* 0x000fe20000f04270 */
[----:B0-----:R-:W-:-:S05]  /*10d80*/  FMUL R12, R224, R2 ;  /* 0x00000002e00c7220 */ /* 0x001fca0000400000 */
[----:B------:R-:W-:-:S07]  /*10d90*/  F2FP.F16.F32.PACK_AB R12, RZ, R12 ;  /* 0x0000000cff0c723e */ /* 0x000fce00000000ff */
[----:B------:R0:W-:Y:S01]  /*10da0*/  @P0 STG.E.U16 desc[UR48][R8.64+0x10], R12 ;  /* 0x0000100c08000986 */ /* 0x0001e2000c101530 */
[----:B------:R-:W-:Y:S01]  /*10db0*/  ISETP.GT.AND P0, PT, R0, 0x80, P2 ;  /* 0x000000800000780c */ /* 0x000fe20001704270 */
[-C--:B------:R-:W-:Y:S01]  /*10dc0*/  FMUL R13, R222, R2.reuse ;  /* 0x00000002de0d7220 */ /* 0x080fe20000400000 */
[----:B------:R-:W-:Y:S01]  /*10dd0*/  ISETP.GT.AND P1, PT, R0, 0x88, P1 ;  /* 0x000000880000780c */ /* 0x000fe20000f24270 */
[----:B0-----:R-:W-:-:S03]  /*10de0*/  FMUL R12, R223, R2 ;  /* 0x00000002df0c7220 */ /* 0x001fc60000400000 */
[----:B------:R-:W-:Y:S02]  /*10df0*/  F2FP.F16.F32.PACK_AB R13, RZ, R13 ;  /* 0x0000000dff0d723e */ /* 0x000fe400000000ff */
[----:B------:R-:W-:-:S05]  /*10e00*/  F2FP.F16.F32.PACK_AB R12, RZ, R12 ;  /* 0x0000000cff0c723e */ /* 0x000fca00000000ff */
[----:B------:R0:W-:Y:S01]  /*10e10*/  @P0 STG.E.U16 desc[UR48][R8.64+0x12], R12 ;  /* 0x0000120c08000986 */ /* 0x0001e2000c101530 */
[----:B------:R-:W-:Y:S02]  /*10e20*/  ISETP.GT.AND P2, PT, R0, 0x88, P2 ;  /* 0x000000880000780c */ /* 0x000fe40001744270 */
[----:B0-----:R-:W-:Y:S01]  /*10e30*/  PRMT R12, R13, 0x7610, R12 ;  /* 0x000076100d0c7816 */ /* 0x001fe2000000000c */
[----:B------:R-:W-:-:S05]  /*10e40*/  FMUL R13, R221, R2 ;  /* 0x00000002dd0d7220 */ /* 0x000fca0000400000 */
[----:B------:R-:W-:Y:S01]  /*10e50*/  F2FP.F16.F32.PACK_AB R13, RZ, R13 ;  /* 0x0000000dff0d723e */ /* 0x000fe200000000ff */
[----:B------:R0:W-:Y:S01]  /*10e60*/  @P1 STG.E.U16 desc[UR48][R10.64+0x10], R12 ;  /* 0x0000100c0a001986 */ /* 0x0001e2000c101530 */
[----:B------:R-:W-:Y:S02]  /*10e70*/  ISETP.GT.AND P0, PT, R0, 0x80, P3 ;  /* 0x000000800000780c */ /* 0x000fe40001f04270 */
[----:B0-----:R-:W-:Y:S01]  /*10e80*/  PRMT R12, R13, 0x7610, R12 ;  /* 0x000076100d0c7816 */ /* 0x001fe2000000000c */
[----:B--2---:R-:W-:-:S05]  /*10e90*/  FMUL R13, R220, R2 ;  /* 0x00000002dc0d7220 */ /* 0x004fca0000400000 */
[----:B------:R-:W-:-:S04]  /*10ea0*/  F2FP.F16.F32.PACK_AB R13, RZ, R13 ;  /* 0x0000000dff0d723e */ /* 0x000fc800000000ff */
[----:B------:R-:W-:Y:S01]  /*10eb0*/  PRMT R20, R13, 0x7610, R20 ;  /* 0x000076100d147816 */ /* 0x000fe20000000014 */
[----:B------:R0:W-:Y:S04]  /*10ec0*/  @P2 STG.E.U16 desc[UR48][R10.64+0x12], R12 ;  /* 0x0000120c0a002986 */ /* 0x0001e8000c101530 */
[----:B------:R-:W-:Y:S01]  /*10ed0*/  @P0 STG.E.U16 desc[UR48][R8.64+0x20], R20 ;  /* 0x0000201408000986 */ /* 0x000fe2000c101530 */
[----:B------:R-:W-:Y:S01]  /*10ee0*/  ISETP.GT.AND P0, PT, R0, 0x80, P4 ;  /* 0x000000800000780c */ /* 0x000fe20002704270 */
[----:B------:R-:W-:-:S05]  /*10ef0*/  FMUL R13, R219, R2 ;  /* 0x00000002db0d7220 */ /* 0x000fca0000400000 */
[----:B------:R-:W-:Y:S02]  /*10f00*/  F2FP.F16.F32.PACK_AB R13, RZ, R13 ;  /* 0x0000000dff0d723e */ /* 0x000fe400000000ff */
[----:B------:R-:W-:Y:S01]  /*10f10*/  ISETP.GT.AND P3, PT, R0, 0x88, P3 ;  /* 0x000000880000780c */ /* 0x000fe20001f64270 */
[----:B0-----:R-:W-:-:S04]  /*10f20*/  FMUL R12, R218, R2 ;  /* 0x00000002da0c7220 */ /* 0x001fc80000400000 */
[----:B------:R0:W-:Y:S01]  /*10f30*/  @P0 STG.E.U16 desc[UR48][R8.64+0x22], R13 ;  /* 0x0000220d08000986 */ /* 0x0001e2000c101530 */
[C---:B------:R-:W-:Y:S02]  /*10f40*/  ISETP.GT.AND P0, PT, R0.reuse, 0x80, P5 ;  /* 0x000000800000780c */ /* 0x040fe40002f04270 */
[C---:B------:R-:W-:Y:S02]  /*10f50*/  ISETP.GT.AND P4, PT, R0.reuse, 0x88, P4 ;  /* 0x000000880000780c */ /* 0x040fe40002784270 */
[C---:B------:R-:W-:Y:S02]  /*10f60*/  ISETP.GT.AND P1, PT, R0.reuse, 0x80, P6 ;  /* 0x000000800000780c */ /* 0x040fe40003724270 */
[----:B------:R-:W-:Y:S02]  /*10f70*/  F2FP.F16.F32.PACK_AB R12, RZ, R12 ;  /* 0x0000000cff0c723e */ /* 0x000fe400000000ff */
[----:B------:R-:W-:-:S03]  /*10f80*/  ISETP.GT.AND P5, PT, R0, 0x88, P5 ;  /* 0x000000880000780c */ /* 0x000fc60002fa4270 */
[----:B------:R1:W-:Y:S02]  /*10f90*/  @P3 STG.E.U16 desc[UR48][R10.64+0x20], R12 ;  /* 0x0000200c0a003986 */ /* 0x0003e4000c101530 */
[----:B0-----:R-:W-:Y:S01]  /*10fa0*/  @P0 IMAD.MOV.U32 R13, RZ, RZ, R9 ;  /* 0x000000ffff0d0224 */ /* 0x001fe200078e0009 */
[----:B------:R-:W-:Y:S02]  /*10fb0*/  ISETP.GT.AND P2, PT, R3, 0x20, PT ;  /* 0x000000200300780c */ /* 0x000fe40003f44270 */
[----:B------:R-:W-:Y:S01]  /*10fc0*/  ISETP.GT.AND P6, PT, R0, 0x88, P6 ;  /* 0x000000880000780c */ /* 0x000fe200037c4270 */
[----:B-1----:R-:W-:Y:S02]  /*10fd0*/  @P0 IMAD.MOV.U32 R12, RZ, RZ, R8 ;  /* 0x000000ffff0c0224 */ /* 0x002fe400078e0008 */
[-C--:B------:R-:W-:Y:S01]  /*10fe0*/  FMUL R200, R200, R2.reuse ;  /* 0x00000002c8c87220 */ /* 0x080fe20000400000 */
[-C--:B------:R-:W-:Y:S01]  /*10ff0*/  FMUL R201, R201, R2.reuse ;  /* 0x00000002c9c97220 */ /* 0x080fe20000400000 */
[----:B------:R-:W-:-:S03]  /*11000*/  FMUL R202, R202, R2 ;  /* 0x00000002caca7220 */ /* 0x000fc60000400000 */
[----:B------:R-:W-:Y:S01]  /*11010*/  F2FP.F16.F32.PACK_AB R200, RZ, R200 ;  /* 0x000000c8ffc8723e */ /* 0x000fe200000000ff */
[----:B------:R-:W-:Y:S01]  /*11020*/  FMUL R203, R203, R2 ;  /* 0x00000002cbcb7220 */ /* 0x000fe20000400000 */
[----:B------:R-:W-:Y:S02]  /*11030*/  F2FP.F16.F32.PACK_AB R201, RZ, R201 ;  /* 0x000000c9ffc9723e */ /* 0x000fe400000000ff */
[----:B------:R-:W-:Y:S02]  /*11040*/  F2FP.F16.F32.PACK_AB R202, RZ, R202 ;  /* 0x000000caffca723e */ /* 0x000fe400000000ff */
[----:B------:R-:W-:Y:S01]  /*11050*/  F2FP.F16.F32.PACK_AB R203, RZ, R203 ;  /* 0x000000cbffcb723e */ /* 0x000fe200000000ff */
[-C--:B------:R-:W-:Y:S01]  /*11060*/  FMUL R204, R204, R2.reuse ;  /* 0x00000002cccc7220 */ /* 0x080fe20000400000 */
[-C--:B------:R-:W-:Y:S01]  /*11070*/  FMUL R205, R205, R2.reuse ;  /* 0x00000002cdcd7220 */ /* 0x080fe20000400000 */
[-C--:B------:R-:W-:Y:S01]  /*11080*/  FMUL R21, R21, R2.reuse ;  /* 0x0000000215157220 */ /* 0x080fe20000400000 */
[----:B------:R-:W-:-:S04]  /*11090*/  FMUL R22, R22, R2 ;  /* 0x0000000216167220 */ /* 0x000fc80000400000 */
[----:B------:R-:W-:Y:S01]  /*110a0*/  F2FP.F16.F32.PACK_AB R21, RZ, R21 ;  /* 0x00000015ff15723e */ /* 0x000fe200000000ff */
[----:B------:R-:W-:Y:S01]  /*110b0*/  FMUL R23, R23, R2 ;  /* 0x0000000217177220 */ /* 0x000fe20000400000 */
[----:B------:R-:W-:-:S03]  /*110c0*/  F2FP.F16.F32.PACK_AB R22, RZ, R22 ;  /* 0x00000016ff16723e */ /* 0x000fc600000000ff */
[----:B------:R-:W-:Y:S01]  /*110d0*/  @P4 STG.E.U16 desc[UR48][R10.64+0x22], R21 ;  /* 0x000022150a004986 */ /* 0x000fe2000c101530 */
[----:B------:R-:W-:-:S03]  /*110e0*/  F2FP.F16.F32.PACK_AB R23, RZ, R23 ;  /* 0x00000017ff17723e */ /* 0x000fc600000000ff */
[----:B------:R-:W-:Y:S01]  /*110f0*/  @P0 STG.E.U16 desc[UR48][R12.64+0x30], R22 ;  /* 0x000030160c000986 */ /* 0x000fe2000c101530 */
[----:B------:R-:W-:Y:S01]  /*11100*/  ISETP.GT.AND P0, PT, R3, 0x21, PT ;  /* 0x000000210300780c */ /* 0x000fe20003f04270 */
[-C--:B------:R-:W-:Y:S02]  /*11110*/  FMUL R216, R216, R2.reuse ;  /* 0x00000002d8d87220 */ /* 0x080fe40000400000 */
[----:B------:R0:W-:Y:S01]  /*11120*/  @P1 STG.E.U16 desc[UR48][R8.64+0x32], R23 ;  /* 0x0000321708001986 */ /* 0x0001e2000c101530 */
[C---:B------:R-:W-:Y:S01]  /*11130*/  ISETP.GT.AND P1, PT, R0.reuse, RZ, P2 ;  /* 0x000000ff0000720c */ /* 0x040fe20001724270 */
[----:B------:R-:W-:Y:S01]  /*11140*/  FMUL R20, R217, R2 ;  /* 0x00000002d9147220 */ /* 0x000fe20000400000 */
[C---:B------:R-:W-:Y:S02]  /*11150*/  ISETP.GT.AND P3, PT, R0.reuse, RZ, P0 ;  /* 0x000000ff0000720c */ /* 0x040fe40000764270 */
[----:B------:R-:W-:Y:S02]  /*11160*/  ISETP.GT.AND P2, PT, R0, 0x8, P2 ;  /* 0x000000080000780c */ /* 0x000fe40001744270 */
[----:B------:R-:W-:-:S02]  /*11170*/  F2FP.F16.F32.PACK_AB R216, RZ, R216 ;  /* 0x000000d8ffd8723e */ /* 0x000fc400000000ff */
[----:B------:R-:W-:Y:S01]  /*11180*/  F2FP.F16.F32.PACK_AB R20, RZ, R20 ;  /* 0x00000014ff14723e */ /* 0x000fe200000000ff */
[----:B0-----:R-:W-:Y:S02]  /*11190*/  @P5 IMAD.MOV.U32 R8, RZ, RZ, R10 ;  /* 0x000000ffff085224 */ /* 0x001fe400078e000a */
[----:B------:R-:W-:Y:S01]  /*111a0*/  @P5 IMAD.MOV.U32 R9, RZ, RZ, R11 ;  /* 0x000000ffff095224 */ /* 0x000fe200078e000b */
[----:B------:R-:W-:-:S04]  /*111b0*/  ISETP.GT.AND P4, PT, R0, 0x8, P0 ;  /* 0x000000080000780c */ /* 0x000fc80000784270 */
[----:B------:R0:W-:Y:S04]  /*111c0*/  @P5 STG.E.U16 desc[UR48][R8.64+0x30], R216 ;  /* 0x000030d808005986 */ /* 0x0001e8000c101530 */
[----:B------:R1:W-:Y:S04]  /*111d0*/  @P6 STG.E.U16 desc[UR48][R10.64+0x32], R20 ;  /* 0x000032140a006986 */ /* 0x0003e8000c101530 */
[----:B------:R2:W-:Y:S01]  /*111e0*/  @P1 STG.E.U16 desc[UR48][R4.64+0x40], R200 ;  /* 0x000040c804001986 */ /* 0x0005e2000c101530 */
[----:B------:R-:W-:-:S03]  /*111f0*/  ISETP.GT.AND P1, PT, R3, 0x28, PT ;  /* 0x000000280300780c */ /* 0x000fc60003f24270 */
[----:B------:R2:W-:Y:S01]  /*11200*/  @P3 STG.E.U16 desc[UR48][R4.64+0x42], R201 ;  /* 0x000042c904003986 */ /* 0x0005e2000c101530 */
[----:B------:R-:W-:-:S03]  /*11210*/  ISETP.GT.AND P3, PT, R0, RZ, P1 ;  /* 0x000000ff0000720c */ /* 0x000fc60000f64270 */
[----:B------:R2:W-:Y:S01]  /*11220*/  @P2 STG.E.U16 desc[UR48][R6.64+0x40], R202 ;  /* 0x000040ca06002986 */ /* 0x0005e2000c101530 */
[----:B------:R-:W-:-:S03]  /*11230*/  ISETP.GT.AND P2, PT, R3, 0x29, PT ;  /* 0x000000290300780c */ /* 0x000fc60003f44270 */
[----:B------:R2:W-:Y:S01]  /*11240*/  @P4 STG.E.U16 desc[UR48][R6.64+0x42], R203 ;  /* 0x000042cb06004986 */ /* 0x0005e2000c101530 */
[----:B------:R-:W-:Y:S02]  /*11250*/  ISETP.GT.AND P4, PT, R0, RZ, P2 ;  /* 0x000000ff0000720c */ /* 0x000fe40001784270 */
[----:B------:R-:W-:Y:S02]  /*11260*/  F2FP.F16.F32.PACK_AB R204, RZ, R204 ;  /* 0x000000ccffcc723e */ /* 0x000fe400000000ff */
[----:B------:R-:W-:-:S03]  /*11270*/  F2FP.F16.F32.PACK_AB R205, RZ, R205 ;  /* 0x000000cdffcd723e */ /* 0x000fc600000000ff */
[----:B------:R2:W-:Y:S01]  /*11280*/  @P3 STG.E.U16 desc[UR48][R4.64+0x50], R204 ;  /* 0x000050cc04003986 */ /* 0x0005e2000c101530 */
[----:B------:R-:W-:Y:S01]  /*11290*/  ISETP.GT.AND P3, PT, R0, 0x8, P1 ;  /* 0x000000080000780c */ /* 0x000fe20000f64270 */
[----:B------:R-:W-:-:S04]  /*112a0*/  FMUL R206, R206, R2 ;  /* 0x00000002cece7220 */ /* 0x000fc80000400000 */
[----:B------:R2:W-:Y:S01]  /*112b0*/  @P4 STG.E.U16 desc[UR48][R4.64+0x52], R205 ;  /* 0x000052cd04004986 */ /* 0x0005e2000c101530 */
[----:B------:R-:W-:Y:S01]  /*112c0*/  ISETP.GT.AND P4, PT, R0, 0x8, P2 ;  /* 0x000000080000780c */ /* 0x000fe20001784270 */
[----:B------:R-:W-:Y:S01]  /*112d0*/  FMUL R207, R207, R2 ;  /* 0x00000002cfcf7220 */ /* 0x000fe20000400000 */
[----:B------:R-:W-:-:S04]  /*112e0*/  F2FP.F16.F32.PACK_AB R206, RZ, R206 ;  /* 0x000000ceffce723e */ /* 0x000fc800000000ff */
[----:B------:R-:W-:Y:S01]  /*112f0*/  F2FP.F16.F32.PACK_AB R207, RZ, R207 ;  /* 0x000000cfffcf723e */ /* 0x000fe200000000ff */
[----:B------:R2:W-:Y:S01]  /*11300*/  @P3 STG.E.U16 desc[UR48][R6.64+0x50], R206 ;  /* 0x000050ce06003986 */ /* 0x0005e2000c101530 */
[----:B------:R-:W-:Y:S01]  /*11310*/  ISETP.GT.AND P3, PT, R3, 0x30, PT ;  /* 0x000000300300780c */ /* 0x000fe20003f64270 */
[----:B------:R-:W-:-:S04]  /*11320*/  FMUL R208, R208, R2 ;  /* 0x00000002d0d07220 */ /* 0x000fc80000400000 */
[----:B------:R2:W-:Y:S01]  /*11330*/  @P4 STG.E.U16 desc[UR48][R6.64+0x52], R207 ;  /* 0x000052cf06004986 */ /* 0x0005e2000c101530 */
[----:B------:R-:W-:Y:S01]  /*11340*/  ISETP.GT.AND P4, PT, R0, RZ, P3 ;  /* 0x000000ff0000720c */ /* 0x000fe20001f84270 */
[----:B0-----:R-:W-:Y:S01]  /*11350*/  IMAD.WIDE.U32 R8, R18, 0xf0, R6 ;  /* 0x000000f012087825 */ /* 0x001fe200078e0006 */
[----:B------:R-:W-:-:S03]  /*11360*/  F2FP.F16.F32.PACK_AB R208, RZ, R208 ;  /* 0x000000d0ffd0723e */ /* 0x000fc600000000ff */
[----:B------:R-:W-:-:S08]  /*11370*/  IMAD.IADD R9, R19, 0x1, R9 ;  /* 0x0000000113097824 */ /* 0x000fd000078e0209 */
[----:B------:R2:W-:Y:S01]  /*11380*/  @P4 STG.E.U16 desc[UR48][R4.64+0x60], R208 ;  /* 0x000060d004004986 */ /* 0x0005e2000c101530 */
[----:B------:R-:W-:-:S04]  /*11390*/  IADD3 R14, P4, R14, R8, RZ ;  /* 0x000000080e0e7210 */ /* 0x000fc80007f9e0ff */
[----:B------:R-:W-:Y:S02]  /*113a0*/  IADD3.X R15, R15, R9, RZ, P4, !PT ;  /* 0x000000090f0f7210 */ /* 0x000fe400027fe4ff */
[----:B------:R-:W-:Y:S01]  /*113b0*/  ISETP.GT.AND P4, PT, R3, 0x31, PT ;  /* 0x000000310300780c */ /* 0x000fe20003f84270 */
[----:B------:R-:W-:-:S03]  /*113c0*/  FMUL R209, R209, R2 ;  /* 0x00000002d1d17220 */ /* 0x000fc60000400000 */
[----:B------:R-:W-:Y:S02]  /*113d0*/  ISETP.GT.AND P5, PT, R0, RZ, P4 ;  /* 0x000000ff0000720c */ /* 0x000fe400027a4270 */
[----:B------:R-:W-:Y:S01]  /*113e0*/  F2FP.F16.F32.PACK_AB R209, RZ, R209 ;  /* 0x000000d1ffd1723e */ /* 0x000fe200000000ff */
[----:B------:R-:W-:-:S10]  /*113f0*/  FMUL R210, R210, R2 ;  /* 0x00000002d2d27220 */ /* 0x000fd40000400000 */
[----:B------:R2:W-:Y:S01]  /*11400*/  @P5 STG.E.U16 desc[UR48][R4.64+0x62], R209 ;  /* 0x000062d104005986 */ /* 0x0005e2000c101530 */
[----:B------:R-:W-:Y:S02]  /*11410*/  ISETP.GT.AND P5, PT, R0, 0x8, P3 ;  /* 0x000000080000780c */ /* 0x000fe40001fa4270 */
[----:B------:R-:W-:Y:S01]  /*11420*/  F2FP.F16.F32.PACK_AB R210, RZ, R210 ;  /* 0x000000d2ffd2723e */ /* 0x000fe200000000ff */
[----:B------:R-:W-:-:S10]  /*11430*/  FMUL R211, R211, R2 ;  /* 0x00000002d3d37220 */ /* 0x000fd40000400000 */
[----:B------:R2:W-:Y:S01]  /*11440*/  @P5 STG.E.U16 desc[UR48][R6.64+0x60], R210 ;  /* 0x000060d206005986 */ /* 0x0005e2000c101530 */
[----:B------:R-:W-:Y:S02]  /*11450*/  ISETP.GT.AND P5, PT, R0, 0x8, P4 ;  /* 0x000000080000780c */ /* 0x000fe400027a4270 */
[----:B------:R-:W-:Y:S01]  /*11460*/  F2FP.F16.F32.PACK_AB R211, RZ, R211 ;  /* 0x000000d3ffd3723e */ /* 0x000fe200000000ff */
[----:B------:R-:W-:-:S10]  /*11470*/  FMUL R212, R212, R2 ;  /* 0x00000002d4d47220 */ /* 0x000fd40000400000 */
[----:B------:R2:W-:Y:S01]  /*11480*/  @P5 STG.E.U16 desc[UR48][R6.64+0x62], R211 ;  /* 0x000062d306005986 */ /* 0x0005e2000c101530 */
[----:B------:R-:W-:-:S04]  /*11490*/  ISETP.GT.AND P5, PT, R3, 0x38, PT ;  /* 0x000000380300780c */ /* 0x000fc80003fa4270 */
[----:B------:R-:W-:Y:S02]  /*114a0*/  ISETP.GT.AND P6, PT, R0, RZ, P5 ;  /* 0x000000ff0000720c */ /* 0x000fe40002fc4270 */
[----:B------:R-:W-:Y:S02]  /*114b0*/  F2FP.F16.F32.PACK_AB R212, RZ, R212 ;  /* 0x000000d4ffd4723e */ /* 0x000fe400000000ff */
[----:B-1----:R-:W-:Y:S01]  /*114c0*/  P2R R10, PR, RZ, 0x2 ;  /* 0x00000002ff0a7803 */ /* 0x002fe20000000000 */
[----:B------:R-:W-:-:S08]  /*114d0*/  FMUL R213, R213, R2 ;  /* 0x00000002d5d57220 */ /* 0x000fd00000400000 */
[----:B------:R2:W-:Y:S01]  /*114e0*/  @P6 STG.E.U16 desc[UR48][R4.64+0x70], R212 ;  /* 0x000070d404006986 */ /* 0x0005e2000c101530 */
[----:B------:R-:W-:-:S04]  /*114f0*/  ISETP.GT.AND P6, PT, R3, 0x39, PT ;  /* 0x000000390300780c */ /* 0x000fc80003fc4270 */
        /* <DEDUP_REMOVED lines=9> */
[----:B------:R-:W-:Y:S02]  /*11590*/  F2FP.F16.F32.PACK_AB R215, RZ, R215 ;  /* 0x000000d7ffd7723e */ /* 0x000fe400000000ff */
[----:B------:R-:W-:Y:S01]  /*115a0*/  P2R R11, PR, RZ, 0x4 ;  /* 0x00000004ff0b7803 */ /* 0x000fe20000000000 */
[----:B------:R-:W-:-:S08]  /*115b0*/  FMUL R184, R184, R2 ;  /* 0x00000002b8b87220 */ /* 0x000fd00000400000 */
[----:B------:R2:W-:Y:S01]  /*115c0*/  @P1 STG.E.U16 desc[UR48][R6.64+0x72], R215 ;  /* 0x000072d706001986 */ /* 0x0005e2000c101530 */
[----:B------:R-:W-:-:S04]  /*115d0*/  ISETP.GT.AND P1, PT, R3, 0x20, PT ;  /* 0x000000200300780c */ /* 0x000fc80003f24270 */
[C---:B------:R-:W-:Y:S02]  /*115e0*/  ISETP.GT.AND P2, PT, R0.reuse, 0x80, P1 ;  /* 0x000000800000780c */ /* 0x040fe40000f44270 */
[----:B------:R-:W-:Y:S02]  /*115f0*/  F2FP.F16.F32.PACK_AB R184, RZ, R184 ;  /* 0x000000b8ffb8723e */ /* 0x000fe400000000ff */
[----:B------:R-:W-:Y:S01]  /*11600*/  ISETP.GT.AND P1, PT, R0, 0x88, P1 ;  /* 0x000000880000780c */ /* 0x000fe20000f24270 */
[-C--:B------:R-:W-:Y:S01]  /*11610*/  FMUL R185, R185, R2.reuse ;  /* 0x00000002b9b97220 */ /* 0x080fe20000400000 */
[----:B------:R-:W-:-:S07]  /*11620*/  FMUL R186, R186, R2 ;  /* 0x00000002baba7220 */ /* 0x000fce0000400000 */
[----:B------:R2:W-:Y:S01]  /*11630*/  @P2 STG.E.U16 desc[UR48][R8.64+0x40], R184 ;  /* 0x000040b808002986 */ /* 0x0005e2000c101530 */
[C---:B------:R-:W-:Y:S02]  /*11640*/  ISETP.GT.AND P2, PT, R0.reuse, 0x80, P0 ;  /* 0x000000800000780c */ /* 0x040fe40000744270 */
[----:B------:R-:W-:Y:S01]  /*11650*/  ISETP.GT.AND P0, PT, R0, 0x88, P0 ;  /* 0x000000880000780c */ /* 0x000fe20000704270 */
[----:B------:R-:W-:Y:S01]  /*11660*/  FMUL R187, R187, R2 ;  /* 0x00000002bbbb7220 */ /* 0x000fe20000400000 */
[----:B------:R-:W-:Y:S02]  /*11670*/  F2FP.F16.F32.PACK_AB R185, RZ, R185 ;  /* 0x000000b9ffb9723e */ /* 0x000fe400000000ff */
[----:B------:R-:W-:Y:S02]  /*11680*/  F2FP.F16.F32.PACK_AB R186, RZ, R186 ;  /* 0x000000baffba723e */ /* 0x000fe400000000ff */
[----:B------:R-:W-:-:S05]  /*11690*/  F2FP.F16.F32.PACK_AB R187, RZ, R187 ;  /* 0x000000bbffbb723e */ /* 0x000fca00000000ff */
[----:B------:R2:W-:Y:S04]  /*116a0*/  @P2 STG.E.U16 desc[UR48][R8.64+0x42], R185 ;  /* 0x000042b908002986 */ /* 0x0005e8000c101530 */
[----:B------:R2:W-:Y:S01]  /*116b0*/  @P1 STG.E.U16 desc[UR48][R14.64+0x40], R186 ;  /* 0x000040ba0e001986 */ /* 0x0005e2000c101530 */
[----:B------:R-:W-:-:S03]  /*116c0*/  ISETP.NE.AND P1, PT, R10, RZ, PT ;  /* 0x000000ff0a00720c */ /* 0x000fc60003f25270 */
[----:B------:R2:W-:Y:S01]  /*116d0*/  @P0 STG.E.U16 desc[UR48][R14.64+0x42], R187 ;  /* 0x000042bb0e000986 */ /* 0x0005e2000c101530 */
[----:B------:R-:W-:Y:S01]  /*116e0*/  ISETP.GT.AND P0, PT, R0, 0x80, P1 ;  /* 0x000000800000780c */ /* 0x000fe20000f04270 */
[----:B------:R-:W-:Y:S01]  /*116f0*/  FMUL R188, R188, R2 ;  /* 0x00000002bcbc7220 */ /* 0x000fe20000400000 */
[----:B------:R-:W-:-:S04]  /*11700*/  ISETP.NE.AND P2, PT, R11, RZ, PT ;  /* 0x000000ff0b00720c */ /* 0x000fc80003f45270 */
[----:B------:R-:W-:Y:S02]  /*11710*/  F2FP.F16.F32.PACK_AB R188, RZ, R188 ;  /* 0x000000bcffbc723e */ /* 0x000fe400000000ff */
[----:B------:R-:W-:Y:S01]  /*11720*/  ISETP.GT.AND P1, PT, R0, 0x88, P1 ;  /* 0x000000880000780c */ /* 0x000fe20000f24270 */
[----:B------:R-:W-:-:S04]  /*11730*/  FMUL R189, R189, R2 ;  /* 0x00000002bdbd7220 */ /* 0x000fc80000400000 */
[----:B------:R2:W-:Y:S01]  /*11740*/  @P0 STG.E.U16 desc[UR48][R8.64+0x50], R188 ;  /* 0x000050bc08000986 */ /* 0x0005e2000c101530 */
[----:B------:R-:W-:Y:S01]  /*11750*/  ISETP.GT.AND P0, PT, R0, 0x80, P2 ;  /* 0x000000800000780c */ /* 0x000fe20001704270 */
[----:B------:R-:W-:Y:S01]  /*11760*/  FMUL R190, R190, R2 ;  /* 0x00000002bebe7220 */ /* 0x000fe20000400000 */
[----:B------:R-:W-:-:S04]  /*11770*/  F2FP.F16.F32.PACK_AB R189, RZ, R189 ;  /* 0x000000bdffbd723e */ /* 0x000fc800000000ff */
[----:B------:R-:W-:Y:S02]  /*11780*/  F2FP.F16.F32.PACK_AB R190, RZ, R190 ;  /* 0x000000beffbe723e */ /* 0x000fe400000000ff */
[----:B------:R-:W-:Y:S01]  /*11790*/  ISETP.GT.AND P2, PT, R0, 0x88, P2 ;  /* 0x000000880000780c */ /* 0x000fe20001744270 */
[----:B------:R-:W-:-:S04]  /*117a0*/  FMUL R191, R191, R2 ;  /* 0x00000002bfbf7220 */ /* 0x000fc80000400000 */
[----:B------:R2:W-:Y:S01]  /*117b0*/  @P0 STG.E.U16 desc[UR48][R8.64+0x52], R189 ;  /* 0x000052bd08000986 */ /* 0x0005e2000c101530 */
[----:B------:R-:W-:-:S03]  /*117c0*/  ISETP.GT.AND P0, PT, R0, 0x80, P4 ;  /* 0x000000800000780c */ /* 0x000fc60002704270 */
[----:B------:R2:W-:Y:S01]  /*117d0*/  @P1 STG.E.U16 desc[UR48][R14.64+0x50], R190 ;  /* 0x000050be0e001986 */ /* 0x0005e2000c101530 */
[----:B------:R-:W-:Y:S01]  /*117e0*/  ISETP.GT.AND P1, PT, R0, 0x80, P3 ;  /* 0x000000800000780c */ /* 0x000fe20001f24270 */
[-C--:B------:R-:W-:Y:S01]  /*117f0*/  FMUL R193, R193, R2.reuse ;  /* 0x00000002c1c17220 */ /* 0x080fe20000400000 */
[----:B------:R-:W-:Y:S01]  /*11800*/  FMUL R192, R192, R2 ;  /* 0x00000002c0c07220 */ /* 0x000fe20000400000 */
[----:B------:R-:W-:-:S03]  /*11810*/  F2FP.F16.F32.PACK_AB R191, RZ, R191 ;  /* 0x000000bfffbf723e */ /* 0x000fc600000000ff */
[----:B------:R-:W-:Y:S02]  /*11820*/  F2FP.F16.F32.PACK_AB R193, RZ, R193 ;  /* 0x000000c1ffc1723e */ /* 0x000fe400000000ff */
[----:B------:R-:W-:Y:S01]  /*11830*/  F2FP.F16.F32.PACK_AB R192, RZ, R192 ;  /* 0x000000c0ffc0723e */ /* 0x000fe200000000ff */
[----:B------:R2:W-:Y:S01]  /*11840*/  @P2 STG.E.U16 desc[UR48][R14.64+0x52], R191 ;  /* 0x000052bf0e002986 */ /* 0x0005e2000c101530 */
[C---:B------:R-:W-:Y:S02]  /*11850*/  ISETP.GT.AND P3, PT, R0.reuse, 0x88, P3 ;  /* 0x000000880000780c */ /* 0x040fe40001f64270 */
[C---:B------:R-:W-:Y:S01]  /*11860*/  ISETP.GT.AND P4, PT, R0.reuse, 0x88, P4 ;  /* 0x000000880000780c */ /* 0x040fe20002784270 */
[----:B------:R2:W-:Y:S01]  /*11870*/  @P0 STG.E.U16 desc[UR48][R8.64+0x62], R193 ;  /* 0x000062c108000986 */ /* 0x0005e2000c101530 */
[----:B------:R-:W-:Y:S01]  /*11880*/  ISETP.GT.AND P0, PT, R0, 0x80, P6 ;  /* 0x000000800000780c */ /* 0x000fe20003704270 */
[-C--:B------:R-:W-:Y:S02]  /*11890*/  FMUL R194, R194, R2.reuse ;  /* 0x00000002c2c27220 */ /* 0x080fe40000400000 */
[----:B------:R2:W-:Y:S01]  /*118a0*/  @P1 STG.E.U16 desc[UR48][R8.64+0x60], R192 ;  /* 0x000060c008001986 */ /* 0x0005e2000c101530 */
[----:B------:R-:W-:Y:S01]  /*118b0*/  ISETP.GT.AND P1, PT, R0, 0x80, P5 ;  /* 0x000000800000780c */ /* 0x000fe20002f24270 */
[-C--:B------:R-:W-:Y:S01]  /*118c0*/  FMUL R195, R195, R2.reuse ;  /* 0x00000002c3c37220 */ /* 0x080fe20000400000 */
[-C--:B------:R-:W-:Y:S01]  /*118d0*/  FMUL R197, R197, R2.reuse ;  /* 0x00000002c5c57220 */ /* 0x080fe20000400000 */
[----:B------:R-:W-:Y:S01]  /*118e0*/  FMUL R196, R196, R2 ;  /* 0x00000002c4c47220 */ /* 0x000fe20000400000 */
[----:B------:R-:W-:-:S02]  /*118f0*/  F2FP.F16.F32.PACK_AB R194, RZ, R194 ;  /* 0x000000c2ffc2723e */ /* 0x000fc400000000ff */
[----:B------:R-:W-:Y:S02]  /*11900*/  F2FP.F16.F32.PACK_AB R195, RZ, R195 ;  /* 0x000000c3ffc3723e */ /* 0x000fe400000000ff */
[----:B------:R-:W-:Y:S02]  /*11910*/  F2FP.F16.F32.PACK_AB R197, RZ, R197 ;  /* 0x000000c5ffc5723e */ /* 0x000fe400000000ff */
[----:B------:R-:W-:Y:S01]  /*11920*/  F2FP.F16.F32.PACK_AB R196, RZ, R196 ;  /* 0x000000c4ffc4723e */ /* 0x000fe200000000ff */
[----:B------:R2:W-:Y:S01]  /*11930*/  @P3 STG.E.U16 desc[UR48][R14.64+0x60], R194 ;  /* 0x000060c20e003986 */ /* 0x0005e2000c101530 */
[----:B------:R-:W-:-:S03]  /*11940*/  ISETP.GT.AND P2, PT, R3, 0x40, PT ;  /* 0x000000400300780c */ /* 0x000fc60003f44270 */
[----:B------:R2:W-:Y:S01]  /*11950*/  @P4 STG.E.U16 desc[UR48][R14.64+0x62], R195 ;  /* 0x000062c30e004986 */ /* 0x0005e2000c101530 */
[C---:B------:R-:W-:Y:S02]  /*11960*/  ISETP.GT.AND P5, PT, R0.reuse, 0x88, P5 ;  /* 0x000000880000780c */ /* 0x040fe40002fa4270 */
[----:B------:R-:W-:Y:S01]  /*11970*/  ISETP.GT.AND P6, PT, R0, 0x88, P6 ;  /* 0x000000880000780c */ /* 0x000fe200037c4270 */
[----:B------:R2:W-:Y:S01]  /*11980*/  @P0 STG.E.U16 desc[UR48][R8.64+0x72], R197 ;  /* 0x000072c508000986 */ /* 0x0005e2000c101530 */
[----:B------:R-:W-:-:S03]  /*11990*/  ISETP.GT.AND P0, PT, R3, 0x41, PT ;  /* 0x000000410300780c */ /* 0x000fc60003f04270 */
[----:B------:R2:W-:Y:S01]  /*119a0*/  @P1 STG.E.U16 desc[UR48][R8.64+0x70], R196 ;  /* 0x000070c408001986 */ /* 0x0005e2000c101530 */
[----:B------:R-:W-:Y:S01]  /*119b0*/  ISETP.GT.AND P1, PT, R0, RZ, P2 ;  /* 0x000000ff0000720c */ /* 0x000fe20001724270 */
[-C--:B------:R-:W-:Y:S01]  /*119c0*/  FMUL R198, R198, R2.reuse ;  /* 0x00000002c6c67220 */ /* 0x080fe20000400000 */
[-C--:B------:R-:W-:Y:S01]  /*119d0*/  FMUL R199, R199, R2.reuse ;  /* 0x00000002c7c77220 */ /* 0x080fe20000400000 */
[-C--:B------:R-:W-:Y:S01]  /*119e0*/  FMUL R168, R168, R2.reuse ;  /* 0x00000002a8a87220 */ /* 0x080fe20000400000 */
[C---:B------:R-:W-:Y:S02]  /*119f0*/  ISETP.GT.AND P3, PT, R0.reuse, RZ, P0 ;  /* 0x000000ff0000720c */ /* 0x040fe40000764270 */
[----:B------:R-:W-:Y:S01]  /*11a00*/  ISETP.GT.AND P2, PT, R0, 0x8, P2 ;  /* 0x000000080000780c */ /* 0x000fe20001744270 */
[----:B------:R-:W-:Y:S01]  /*11a10*/  FMUL R169, R169, R2 ;  /* 0x00000002a9a97220 */ /* 0x000fe20000400000 */
[----:B------:R-:W-:Y:S01]  /*11a20*/  F2FP.F16.F32.PACK_AB R198, RZ, R198 ;  /* 0x000000c6ffc6723e */ /* 0x000fe200000000ff */
[----:B------:R-:W-:Y:S01]  /*11a30*/  FMUL R170, R170, R2 ;  /* 0x00000002aaaa7220 */ /* 0x000fe20000400000 */
[----:B------:R-:W-:-:S02]  /*11a40*/  F2FP.F16.F32.PACK_AB R199, RZ, R199 ;  /* 0x000000c7ffc7723e */ /* 0x000fc400000000ff */
[----:B------:R-:W-:Y:S02]  /*11a50*/  F2FP.F16.F32.PACK_AB R168, RZ, R168 ;  /* 0x000000a8ffa8723e */ /* 0x000fe400000000ff */
[----:B------:R-:W-:Y:S01]  /*11a60*/  ISETP.GT.AND P4, PT, R0, 0x8, P0 ;  /* 0x000000080000780c */ /* 0x000fe20000784270 */
[----:B------:R-:W-:Y:S01]  /*11a70*/  FMUL R171, R171, R2 ;  /* 0x00000002abab7220 */ /* 0x000fe20000400000 */
[----:B------:R-:W-:Y:S01]  /*11a80*/  F2FP.F16.F32.PACK_AB R169, RZ, R169 ;  /* 0x000000a9ffa9723e */ /* 0x000fe200000000ff */
[----:B------:R2:W-:Y:S01]  /*11a90*/  @P5 STG.E.U16 desc[UR48][R14.64+0x70], R198 ;  /* 0x000070c60e005986 */ /* 0x0005e2000c101530 */
[----:B------:R-:W-:-:S03]  /*11aa0*/  F2FP.F16.F32.PACK_AB R170, RZ, R170 ;  /* 0x000000aaffaa723e */ /* 0x000fc600000000ff */
[----:B------:R2:W-:Y:S01]  /*11ab0*/  @P6 STG.E.U16 desc[UR48][R14.64+0x72], R199 ;  /* 0x000072c70e006986 */ /* 0x0005e2000c101530 */
[----:B------:R-:W-:-:S03]  /*11ac0*/  F2FP.F16.F32.PACK_AB R171, RZ, R171 ;  /* 0x000000abffab723e */ /* 0x000fc600000000ff */
[----:B------:R2:W-:Y:S01]  /*11ad0*/  @P1 STG.E.U16 desc[UR48][R4.64+0x80], R168 ;  /* 0x000080a804001986 */ /* 0x0005e2000c101530 */
[----:B------:R-:W-:-:S03]  /*11ae0*/  ISETP.GT.AND P1, PT, R3, 0x48, PT ;  /* 0x000000480300780c */ /* 0x000fc60003f24270 */
[----:B------:R2:W-:Y:S01]  /*11af0*/  @P3 STG.E.U16 desc[UR48][R4.64+0x82], R169 ;  /* 0x000082a904003986 */ /* 0x0005e2000c101530 */
[----:B------:R-:W-:-:S03]  /*11b00*/  ISETP.GT.AND P3, PT, R0, RZ, P1 ;  /* 0x000000ff0000720c */ /* 0x000fc60000f64270 */
[----:B------:R2:W-:Y:S01]  /*11b10*/  @P2 STG.E.U16 desc[UR48][R6.64+0x80], R170 ;  /* 0x000080aa06002986 */ /* 0x0005e2000c101530 */
[----:B------:R-:W-:Y:S01]  /*11b20*/  ISETP.GT.AND P2, PT, R3, 0x49, PT ;  /* 0x000000490300780c */ /* 0x000fe20003f44270 */
[-C--:B------:R-:W-:Y:S02]  /*11b30*/  FMUL R172, R172, R2.reuse ;  /* 0x00000002acac7220 */ /* 0x080fe40000400000 */
[----:B------:R2:W-:Y:S01]  /*11b40*/  @P4 STG.E.U16 desc[UR48][R6.64+0x82], R171 ;  /* 0x000082ab06004986 */ /* 0x0005e2000c101530 */
[----:B------:R-:W-:Y:S01]  /*11b50*/  ISETP.GT.AND P4, PT, R0, RZ, P2 ;  /* 0x000000ff0000720c */ /* 0x000fe20001784270 */
[----:B------:R-:W-:Y:S01]  /*11b60*/  FMUL R173, R173, R2 ;  /* 0x00000002adad7220 */ /* 0x000fe20000400000 */
[----:B------:R-:W-:-:S04]  /*11b70*/  F2FP.F16.F32.PACK_AB R172, RZ, R172 ;  /* 0x000000acffac723e */ /* 0x000fc800000000ff */
[----:B------:R-:W-:Y:S01]  /*11b80*/  F2FP.F16.F32.PACK_AB R173, RZ, R173 ;  /* 0x000000adffad723e */ /* 0x000fe200000000ff */
        /* <DEDUP_REMOVED lines=12> */
[----:B------:R-:W-:Y:S02]  /*11c50*/  ISETP.GT.AND P4, PT, R0, RZ, P3 ;  /* 0x000000ff0000720c */ /* 0x000fe40001f84270 */
[----:B------:R-:W-:Y:S01]  /*11c60*/  F2FP.F16.F32.PACK_AB R176, RZ, R176 ;  /* 0x000000b0ffb0723e */ /* 0x000fe200000000ff */
[----:B------:R-:W-:-:S10]  /*11c70*/  FMUL R177, R177, R2 ;  /* 0x00000002b1b17220 */ /* 0x000fd40000400000 */
        /* <DEDUP_REMOVED lines=17> */
[----:B------:R-:W-:Y:S01]  /*11d90*/  P2R R11, PR, RZ, 0x2 ;  /* 0x00000002ff0b7803 */ /* 0x000fe20000000000 */
        /* <DEDUP_REMOVED lines=623> */
[----:B------:R-:W-:-:S03]  /*14490*/  ISETP.GT.AND P1, PT, R0, 0x80, P5 ;  /* 0x000000800000780c */ /* 0x000fc60002f24270 */
[----:B------:R2:W-:Y:S01]  /*144a0*/  @P0 STG.E.U16 desc[UR48][R8.64+0x1a2], R33 ;  /* 0x0001a22108000986 */ /* 0x0005e2000c101530 */
[----:B------:R-:W-:Y:S01]  /*144b0*/  ISETP.GT.AND P0, PT, R0, 0x80, P6 ;  /* 0x000000800000780c */ /* 0x000fe20003704270 */
[-C--:B------:R-:W-:Y:S01]  /*144c0*/  FMUL R34, R34, R2.reuse ;  /* 0x0000000222227220 */ /* 0x080fe20000400000 */
[C---:B------:R-:W-:Y:S01]  /*144d0*/  ISETP.GT.AND P5, PT, R0.reuse, 0x88, P5 ;  /* 0x000000880000780c */ /* 0x040fe20002fa4270 */
[-C--:B------:R-:W-:Y:S01]  /*144e0*/  FMUL R35, R35, R2.reuse ;  /* 0x0000000223237220 */ /* 0x080fe20000400000 */
[----:B------:R-:W-:Y:S01]  /*144f0*/  ISETP.GT.AND P6, PT, R0, 0x88, P6 ;  /* 0x000000880000780c */ /* 0x000fe200037c4270 */
[-C--:B------:R-:W-:Y:S01]  /*14500*/  FMUL R36, R36, R2.reuse ;  /* 0x0000000224247220 */ /* 0x080fe20000400000 */
[-C--:B------:R-:W-:Y:S01]  /*14510*/  FMUL R37, R37, R2.reuse ;  /* 0x0000000225257220 */ /* 0x080fe20000400000 */
[-C--:B------:R-:W-:Y:S01]  /*14520*/  FMUL R38, R38, R2.reuse ;  /* 0x0000000226267220 */ /* 0x080fe20000400000 */
[----:B------:R-:W-:Y:S01]  /*14530*/  FMUL R39, R39, R2 ;  /* 0x0000000227277220 */ /* 0x000fe20000400000 */
[----:B------:R-:W-:-:S02]  /*14540*/  F2FP.F16.F32.PACK_AB R34, RZ, R34 ;  /* 0x00000022ff22723e */ /* 0x000fc400000000ff */
[----:B------:R-:W-:Y:S02]  /*14550*/  F2FP.F16.F32.PACK_AB R35, RZ, R35 ;  /* 0x00000023ff23723e */ /* 0x000fe400000000ff */
[----:B------:R-:W-:Y:S02]  /*14560*/  F2FP.F16.F32.PACK_AB R36, RZ, R36 ;  /* 0x00000024ff24723e */ /* 0x000fe400000000ff */
[----:B------:R-:W-:Y:S02]  /*14570*/  F2FP.F16.F32.PACK_AB R37, RZ, R37 ;  /* 0x00000025ff25723e */ /* 0x000fe400000000ff */
[----:B------:R-:W-:Y:S02]  /*14580*/  F2FP.F16.F32.PACK_AB R38, RZ, R38 ;  /* 0x00000026ff26723e */ /* 0x000fe400000000ff */
[----:B------:R-:W-:Y:S01]  /*14590*/  F2FP.F16.F32.PACK_AB R39, RZ, R39 ;  /* 0x00000027ff27723e */ /* 0x000fe200000000ff */
[----:B------:R2:W-:Y:S04]  /*145a0*/  @P3 STG.E.U16 desc[UR48][R14.64+0x1a0], R34 ;  /* 0x0001a0220e003986 */ /* 0x0005e8000c101530 */
[----:B------:R2:W-:Y:S04]  /*145b0*/  @P4 STG.E.U16 desc[UR48][R14.64+0x1a2], R35 ;  /* 0x0001a2230e004986 */ /* 0x0005e8000c101530 */
[----:B------:R2:W-:Y:S04]  /*145c0*/  @P1 STG.E.U16 desc[UR48][R8.64+0x1b0], R36 ;  /* 0x0001b02408001986 */ /* 0x0005e8000c101530 */
[----:B------:R2:W-:Y:S04]  /*145d0*/  @P0 STG.E.U16 desc[UR48][R8.64+0x1b2], R37 ;  /* 0x0001b22508000986 */ /* 0x0005e8000c101530 */
[----:B------:R2:W-:Y:S04]  /*145e0*/  @P5 STG.E.U16 desc[UR48][R14.64+0x1b0], R38 ;  /* 0x0001b0260e005986 */ /* 0x0005e8000c101530 */
[----:B------:R2:W-:Y:S02]  /*145f0*/  @P6 STG.E.U16 desc[UR48][R14.64+0x1b2], R39 ;  /* 0x0001b2270e006986 */ /* 0x0005e4000c101530 */
.L_x_476:
[----:B------:R-:W-:Y:S05]  /*14600*/  BSYNC B0 ;  /* 0x0000000000007941 */ /* 0x000fea0003800000 */
.L_x_32:
[----:B0-2---:R-:W2:Y:S04]  /*14610*/  LDL.LU R5, [R1+0x90] ;  /* 0x0000900001057983 */ /* 0x005ea80000300800 */
[----:B------:R-:W2:Y:S01]  /*14620*/  LDL.LU R4, [R1+0x94] ;  /* 0x0000940001047983 */ /* 0x000ea20000300800 */
[----:B------:R-:W-:Y:S01]  /*14630*/  ULDC UR4, c[0x0][0xc] ;  /* 0x0000030000047ab9 */ /* 0x000fe20000000800 */
[----:B------:R-:W-:Y:S01]  /*14640*/  ULDC UR5, c[0x0][0x10] ;  /* 0x0000040000057ab9 */ /* 0x000fe20000000800 */
[----:B------:R-:W2:Y:S01]  /*14650*/  LDC R3, c[0x0][0x14] ;  /* 0x00000500ff037b82 */ /* 0x000ea20000000800 */
[----:B------:R-:W-:Y:S01]  /*14660*/  UIMAD.WIDE.U32 UR4, UR4, UR5, URZ ;  /* 0x00000005040472a5 */ /* 0x000fe2000f8e003f */
[----:B------:R0:W5:Y:S01]  /*14670*/  LDL R29, [R1+0x98] ;  /* 0x00009800011d7983 */ /* 0x0001620000100800 */
[----:B------:R-:W-:Y:S01]  /*14680*/  PRMT R0, RZ, 0x7610, R0 ;  /* 0x00007610ff007816 */ /* 0x000fe20000000000 */
[----:B------:R-:W-:-:S03]  /*14690*/  IMAD.MOV.U32 R22, RZ, RZ, -0x1 ;  /* 0xffffffffff167424 */ /* 0x000fc600078e00ff */
[----:B--2---:R-:W-:-:S04]  /*146a0*/  IMAD.WIDE.U32 R4, R3, UR4, R4 ;  /* 0x0000000403047c25 */ /* 0x004fc8000f8e0004 */
[----:B------:R-:W-:Y:S01]  /*146b0*/  IMAD R3, R3, UR5, RZ ;  /* 0x0000000503037c24 */ /* 0x000fe2000f8e02ff */
[----:B------:R-:W-:Y:S01]  /*146c0*/  ULDC.64 UR4, c[0x0][0x650] ;  /* 0x0001940000047ab9 */ /* 0x000fe20000000a00 */
[----:B------:R-:W-:Y:S01]  /*146d0*/  IMAD.MOV.U32 R23, RZ, RZ, R4 ;  /* 0x000000ffff177224 */ /* 0x000fe200078e0004 */
[----:B------:R-:W-:Y:S01]  /*146e0*/  ISETP.GE.U32.AND P0, PT, R4, UR4, PT ;  /* 0x0000000404007c0c */ /* 0x000fe2000bf06070 */
[----:B------:R-:W-:Y:S02]  /*146f0*/  IMAD.IADD R25, R5, 0x1, R3 ;  /* 0x0000000105197824 */ /* 0x000fe400078e0203 */
[----:B------:R-:W-:-:S03]  /*14700*/  IMAD.MOV.U32 R3, RZ, RZ, -0x1 ;  /* 0xffffffffff037424 */ /* 0x000fc600078e00ff */
[----:B------:R0:W-:Y:S01]  /*14710*/  STL [R1+0x90], R25 ;  /* 0x0000901901007387 */ /* 0x0001e20000100800 */
[----:B------:R-:W-:-:S03]  /*14720*/  ISETP.GE.U32.AND.EX P0, PT, R25, UR5, PT, P0 ;  /* 0x0000000519007c0c */ /* 0x000fc6000bf06100 */
[----:B------:R0:W-:Y:S04]  /*14730*/  STL [R1+0x94], R23 ;  /* 0x0000941701007387 */ /* 0x0001e80000100800 */
[----:B------:R0:W-:Y:S06]  /*14740*/  STL [R1+0x8c], R3 ;  /* 0x00008c0301007387 */ /* 0x0001ec0000100800 */
[----:B------:R-:W-:Y:S05]  /*14750*/  @P0 BRA `(.L_x_477) ;  /* 0x0000000400780947 */ /* 0x000fea0003800000 */
[----:B------:R-:W2:Y:S01]  /*14760*/  S2R R18, SR_CTAID.X ;  /* 0x0000000000127919 */ /* 0x000ea20000002500 */
[----:B---3--:R-:W3:Y:S01]  /*14770*/  LDC.64 R10, c[0x0][0x628] ;  /* 0x00018a00ff0a7b82 */ /* 0x008ee20000000a00 */
[----:B------:R-:W-:Y:S01]  /*14780*/  ULDC UR4, c[0x0][0x150] ;  /* 0x0000540000047ab9 */ /* 0x000fe20000000800 */
[----:B----4-:R-:W-:Y:S01]  /*14790*/  IMAD.MOV.U32 R8, RZ, RZ, R23 ;  /* 0x000000ffff087224 */ /* 0x010fe200078e0017 */
[----:B------:R-:W4:Y:S01]  /*147a0*/  S2R R20, SR_CTAID.Y ;  /* 0x0000000000147919 */ /* 0x000f220000002600 */
[----:B------:R-:W-:-:S04]  /*147b0*/  IMAD.MOV.U32 R9, RZ, RZ, R25 ;  /* 0x000000ffff097224 */ /* 0x000fc800078e0019 */
[----:B------:R-:W0:Y:S08]  /*147c0*/  LDC R21, c[0x0][0x144] ;  /* 0x00005100ff157b82 */ /* 0x000e300000000800 */
[----:B-1----:R-:W1:Y:S08]  /*147d0*/  LDC R12, c[0x0][0x630] ;  /* 0x00018c00ff0c7b82 */ /* 0x002e700000000800 */
[----:B------:R-:W0:Y:S01]  /*147e0*/  LDC.64 R14, c[0x0][0x620] ;  /* 0x00018800ff0e7b82 */ /* 0x000e220000000a00 */
[----:B---3--:R-:W-:-:S04]  /*147f0*/  ISETP.NE.U32.AND P0, PT, R10, RZ, PT ;  /* 0x000000ff0a00720c */ /* 0x008fc80003f05070 */
[----:B------:R-:W-:Y:S02]  /*14800*/  ISETP.NE.AND.EX P0, PT, R11, RZ, PT, P0 ;  /* 0x000000ff0b00720c */ /* 0x000fe40003f05300 */
[----:B--2---:R-:W-:-:S05]  /*14810*/  I2FP.F32.U32 R0, R18 ;  /* 0x0000001200007245 */ /* 0x004fca0000201000 */
[----:B------:R-:W-:-:S04]  /*14820*/  FMUL R0, R0, UR4 ;  /* 0x0000000400007c20 */ /* 0x000fc80008400000 */
[----:B------:R2:W3:Y:S02]  /*14830*/  F2I.U32.TRUNC.NTZ R19, R0 ;  /* 0x0000000000137305 */ /* 0x0004e4000020f000 */
[----:B-1--4-:R-:W-:Y:S05]  /*14840*/  @!P0 BRA `(.L_x_478) ;  /* 0x0000000000288947 */ /* 0x012fea0003800000 */
[----:B--2---:R-:W0:Y:S02]  /*14850*/  LDC R0, c[0x0][0x634] ;  /* 0x00018d00ff007b82 */ /* 0x004e240000000800 */
[----:B0-----:R-:W-:-:S05]  /*14860*/  IADD3 R3, P0, R23, R0, RZ ;  /* 0x0000000017037210 */ /* 0x001fca0007f1e0ff */
        /* <DEDUP_REMOVED lines=8> */
.L_x_478:
[-CC-:B------:R-:W-:Y:S01]  /*148f0*/  SHF.R.U64 R13, R8, R12.reuse, R9.reuse ;  /* 0x0000000c080d7219 */ /* 0x180fe20000001209 */
[----:B------:R-:W1:Y:S01]  /*14900*/  LDC.64 R26, c[0x0][0x640] ;  /* 0x00019000ff1a7b82 */ /* 0x000e620000000a00 */
[----:B--2---:R-:W-:Y:S01]  /*14910*/  SHF.R.U32.HI R0, RZ, R12, R9 ;  /* 0x0000000cff007219 */ /* 0x004fe20000011609 */
[----:B------:R-:W-:Y:S01]  /*14920*/  IMAD.MOV.U32 R4, RZ, RZ, R23 ;  /* 0x000000ffff047224 */ /* 0x000fe200078e0017 */
[----:B0-----:R-:W-:Y:S01]  /*14930*/  IADD3 R3, P0, RZ, -R13, RZ ;  /* 0x8000000dff037210 */ /* 0x001fe20007f1e0ff */
[----:B---3--:R-:W-:Y:S01]  /*14940*/  IMAD.MOV R19, RZ, RZ, -R19 ;  /* 0x000000ffff137224 */ /* 0x008fe200078e0a13 */
[----:B------:R-:W-:Y:S01]  /*14950*/  ULDC UR4, c[0x0][0x154] ;  /* 0x0000550000047ab9 */ /* 0x000fe20000000800 */
[----:B------:R-:W-:Y:S02]  /*14960*/  IMAD.MOV.U32 R7, RZ, RZ, 0x1 ;  /* 0x00000001ff077424 */ /* 0x000fe400078e00ff */
[----:B------:R-:W0:Y:S01]  /*14970*/  LDC R6, c[0x0][0x618] ;  /* 0x00018600ff067b82 */ /* 0x000e220000000800 */
[----:B------:R-:W-:-:S02]  /*14980*/  IMAD.X R5, RZ, RZ, ~R0, P0 ;  /* 0x000000ffff057224 */ /* 0x000fc400000e0e00 */
[----:B------:R-:W-:Y:S02]  /*14990*/  IMAD R22, R21, R19, R18 ;  /* 0x0000001315167224 */ /* 0x000fe400078e0212 */
[-C--:B------:R-:W-:Y:S02]  /*149a0*/  IMAD R0, R5, R14.reuse, RZ ;  /* 0x0000000e05007224 */ /* 0x080fe400078e02ff */
[----:B------:R-:W-:Y:S01]  /*149b0*/  IMAD.MOV.U32 R5, RZ, RZ, R25 ;  /* 0x000000ffff057224 */ /* 0x000fe200078e0019 */
[----:B------:R-:W2:Y:S01]  /*149c0*/  LDC R8, c[0x0][0x608] ;  /* 0x00018200ff087b82 */ /* 0x000ea20000000800 */
[----:B------:R-:W-:-:S04]  /*149d0*/  IMAD.WIDE.U32 R4, R3, R14, R4 ;  /* 0x0000000e03047225 */ /* 0x000fc800078e0004 */
[----:B------:R-:W-:-:S03]  /*149e0*/  IMAD R3, R3, R15, R0 ;  /* 0x0000000f03037224 */ /* 0x000fc600078e0200 */
[----:B------:R-:W3:Y:S01]  /*149f0*/  LDC R24, c[0x0][0x658] ;  /* 0x00019600ff187b82 */ /* 0x000ee20000000800 */
[----:B------:R-:W-:Y:S01]  /*14a00*/  I2FP.F32.U32 R0, R20 ;  /* 0x0000001400007245 */ /* 0x000fe20000201000 */
[----:B------:R-:W-:Y:S01]  /*14a10*/  IMAD.IADD R3, R5, 0x1, R3 ;  /* 0x0000000105037824 */ /* 0x000fe200078e0203 */
[----:B-1----:R-:W-:Y:S01]  /*14a20*/  ISETP.NE.U32.AND P0, PT, R26, RZ, PT ;  /* 0x000000ff1a00720c */ /* 0x002fe20003f05070 */
[----:B------:R-:W-:Y:S02]  /*14a30*/  IMAD.MOV.U32 R5, RZ, RZ, -0x1 ;  /* 0xffffffffff057424 */ /* 0x000fe400078e00ff */
[----:B------:R-:W-:Y:S02]  /*14a40*/  FMUL R0, R0, UR4 ;  /* 0x0000000400007c20 */ /* 0x000fe40008400000 */
[----:B------:R-:W1:Y:S01]  /*14a50*/  LDC R19, c[0x0][0x148] ;  /* 0x00005200ff137b82 */ /* 0x000e620000000800 */
[----:B0-----:R-:W-:Y:S01]  /*14a60*/  SHF.R.U64 R12, R4, R6, R3 ;  /* 0x00000006040c7219 */ /* 0x001fe20000001203 */
[----:B------:R0:W4:Y:S01]  /*14a70*/  F2I.U32.TRUNC.NTZ R14, R0 ;  /* 0x00000000000e7305 */ /* 0x000122000020f000 */
[----:B------:R-:W-:-:S02]  /*14a80*/  ISETP.NE.AND.EX P0, PT, R27, RZ, PT, P0 ;  /* 0x000000ff1b00720c */ /* 0x000fc40003f05300 */
[----:B------:R-:W-:-:S03]  /*14a90*/  SHF.R.U32.HI R3, RZ, R6, R3 ;  /* 0x00000006ff037219 */ /* 0x000fc60000011603 */
[----:B------:R-:W0:Y:S01]  /*14aa0*/  LDC R18, c[0x0][0x600] ;  /* 0x00018000ff127b82 */ /* 0x000e220000000800 */
[-CC-:B--2---:R-:W-:Y:S02]  /*14ab0*/  SHF.R.U64 R10, R12, R8.reuse, R3.reuse ;  /* 0x000000080c0a7219 */ /* 0x184fe40000001203 */
[----:B------:R-:W-:-:S05]  /*14ac0*/  SHF.R.U32.HI R3, RZ, R8, R3 ;  /* 0x00000008ff037219 */ /* 0x000fca0000011603 */
[----:B------:R-:W2:Y:S01]  /*14ad0*/  LDC R23, c[0x0][0x648] ;  /* 0x00019200ff177b82 */ /* 0x000ea20000000800 */
[-C--:B---3--:R-:W-:Y:S02]  /*14ae0*/  SHF.L.U32 R4, R5, R24.reuse, RZ ;  /* 0x0000001805047219 */ /* 0x088fe400000006ff */
[-CC-:B------:R-:W-:Y:S02]  /*14af0*/  SHF.R.U64 R15, R10, R24.reuse, R3.reuse ;  /* 0x000000180a0f7219 */ /* 0x180fe40000001203 */
[----:B------:R-:W-:Y:S02]  /*14b00*/  SHF.R.U32.HI R5, RZ, R24, R3 ;  /* 0x00000018ff057219 */ /* 0x000fe40000011603 */
[----:B------:R-:W-:Y:S01]  /*14b10*/  LOP3.LUT R21, RZ, R4, RZ, 0x33, !PT ;  /* 0x00000004ff157212 */ /* 0x000fe200078e33ff */
[----:B------:R-:W3:Y:S01]  /*14b20*/  LDC R25, c[0x0][0x638] ;  /* 0x00018e00ff197b82 */ /* 0x000ee20000000800 */
[----:B------:R-:W-:Y:S01]  /*14b30*/  SHF.L.U32 R24, R7, R24, RZ ;  /* 0x0000001807187219 */ /* 0x000fe200000006ff */
[----:B------:R-:W-:-:S06]  /*14b40*/  IMAD.MOV.U32 R4, RZ, RZ, R15 ;  /* 0x000000ffff047224 */ /* 0x000fcc00078e000f */
[----:B------:R-:W0:Y:S01]  /*14b50*/  LDC R28, c[0x0][0x610] ;  /* 0x00018400ff1c7b82 */ /* 0x000e220000000800 */
[----:B----4-:R-:W-:Y:S05]  /*14b60*/  @!P0 BRA `(.L_x_479) ;  /* 0x0000000000288947 */ /* 0x010fea0003800000 */
[----:B0-----:R-:W0:Y:S02]  /*14b70*/  LDC R0, c[0x0][0x64c] ;  /* 0x00019300ff007b82 */ /* 0x001e240000000800 */
[----:B0-----:R-:W-:-:S05]  /*14b80*/  IADD3 R3, P0, R15, R0, RZ ;  /* 0x000000000f037210 */ /* 0x001fca0007f1e0ff */
[----:B------:R-:W-:-:S04]  /*14b90*/  IMAD.X R11, RZ, RZ, R5, P0 ;  /* 0x000000ffff0b7224 */ /* 0x000fc800000e0605 */
[----:B------:R-:W-:-:S04]  /*14ba0*/  IMAD.WIDE.U32 R4, R11, R26, RZ ;  /* 0x0000001a0b047225 */ /* 0x000fc800078e00ff */
[----:B------:R-:W-:-:S04]  /*14bb0*/  IMAD.WIDE.U32 R6, P0, R3, R27, R4 ;  /* 0x0000001b03067225 */ /* 0x000fc80007800004 */
[----:B------:R-:W-:Y:S01]  /*14bc0*/  IMAD.WIDE.U32 R4, R3, R26, RZ ;  /* 0x0000001a03047225 */ /* 0x000fe200078e00ff */
[----:B------:R-:W-:-:S03]  /*14bd0*/  MOV R8, R7 ;  /* 0x0000000700087202 */ /* 0x000fc60000000f00 */
[----:B------:R-:W-:Y:S01]  /*14be0*/  IMAD.X R9, RZ, RZ, RZ, P0 ;  /* 0x000000ffff097224 */ /* 0x000fe200000e06ff */
[----:B------:R-:W-:-:S05]  /*14bf0*/  IADD3 RZ, P0, R5, R6, RZ ;  /* 0x0000000605ff7210 */ /* 0x000fca0007f1e0ff */
[----:B------:R-:W-:-:S08]  /*14c00*/  IMAD.WIDE.U32.X R4, R11, R27, R8, P0 ;  /* 0x0000001b0b047225 */ /* 0x000fd000000e0408 */
.L_x_479:
[----:B------:R-:W4:Y:S01]  /*14c10*/  LDC R3, c[0x0][0x65c] ;  /* 0x00019700ff037b82 */ /* 0x000f220000000800 */
[----:B0-2---:R-:W-:Y:S01]  /*14c20*/  SHF.R.U64 R0, R4, R23, R5 ;  /* 0x0000001704007219 */ /* 0x005fe20000001205 */
[----:B------:R-:W-:Y:S01]  /*14c30*/  VIADD R5, R18, 0xffffffff ;  /* 0xffffffff12057836 */ /* 0x000fe20000000000 */
[----:B------:R2:W-:Y:S01]  /*14c40*/  STL [R1+0x8c], R13 ;  /* 0x00008c0d01007387 */ /* 0x0005e20000100800 */
[----:B------:R-:W-:Y:S02]  /*14c50*/  IMAD.MOV R14, RZ, RZ, -R14 ;  /* 0x000000ffff0e7224 */ /* 0x000fe400078e0a0e */
[----:B------:R-:W-:Y:S01]  /*14c60*/  IMAD.MOV R4, RZ, RZ, -R0 ;  /* 0x000000ffff047224 */ /* 0x000fe200078e0a00 */
[----:B------:R-:W-:Y:S01]  /*14c70*/  LOP3.LUT R5, R12, R5, RZ, 0xc0, !PT ;  /* 0x000000050c057212 */ /* 0x000fe200078ec0ff */
[----:B------:R-:W-:Y:S01]  /*14c80*/  IMAD.MOV.U32 R6, RZ, RZ, 0x1 ;  /* 0x00000001ff067424 */ /* 0x000fe200078e00ff */
[----:B----4-:R-:W-:Y:S02]  /*14c90*/  ISETP.NE.AND P0, PT, R3, 0x1, PT ;  /* 0x000000010300780c */ /* 0x010fe40003f05270 */
[----:B------:R-:W-:-:S05]  /*14ca0*/  LOP3.LUT R3, R10, R21, RZ, 0xc0, !PT ;  /* 0x000000150a037212 */ /* 0x000fca00078ec0ff */
[----:B------:R-:W-:Y:S02]  /*14cb0*/  IMAD R3, R24, R0, R3 ;  /* 0x0000000018037224 */ /* 0x000fe400078e0203 */
[----:B---3--:R-:W-:-:S04]  /*14cc0*/  IMAD R0, R4, R25, R15 ;  /* 0x0000001904007224 */ /* 0x008fc800078e020f */
[----:B-1----:R-:W-:Y:S02]  /*14cd0*/  @P0 IMAD R22, R19, R14, R20 ;  /* 0x0000000e13160224 */ /* 0x002fe400078e0214 */
[----:B------:R-:W-:Y:S01]  /*14ce0*/  IMAD R4, R0, R18, R5 ;  /* 0x0000001200047224 */ /* 0x000fe200078e0205 */
[----:B------:R-:W-:Y:S01]  /*14cf0*/  PRMT R0, R6, 0x7610, R0 ;  /* 0x0000761006007816 */ /* 0x000fe20000000000 */
[----:B------:R-:W-:-:S05]  /*14d00*/  IMAD R3, R3, R28, R22 ;  /* 0x0000001c03037224 */ /* 0x000fca00078e0216 */
[----:B-----5:R-:W-:Y:S02]  /*14d10*/  SEL R29, R3, R4, !P0 ;  /* 0x00000004031d7207 */ /* 0x020fe40004000000 */
[----:B------:R-:W-:-:S03]  /*14d20*/  SEL R22, R4, R3, !P0 ;  /* 0x0000000304167207 */ /* 0x000fc60004000000 */
[----:B------:R2:W-:Y:S04]  /*14d30*/  STL [R1+0x98], R29 ;  /* 0x0000981d01007387 */ /* 0x0005e80000100800 */
.L_x_477:
[----:B------:R-:W-:Y:S01]  /*14d40*/  LOP3.LUT P0, RZ, R0, 0xff, RZ, 0xc0, !PT ;  /* 0x000000ff00ff7812 */ /* 0x000fe2000780c0ff */
[----:B-----5:R-:W-:-:S12]  /*14d50*/  IMAD.MOV.U32 R18, RZ, RZ, R29 ;  /* 0x000000ffff127224 */ /* 0x020fd800078e001d */
[----:B------:R-:W-:Y:S05]  /*14d60*/  @P0 BRA `(.L_x_480) ;  /* 0xfffffec4004c0947 */ /* 0x000fea000383ffff */
[----:B------:R-:W-:Y:S05]  /*14d70*/  EXIT ;  /* 0x000000000000794d */ /* 0x000fea0003800000 */
.L_x_7:
[----:B------:R-:W2:Y:S01]  /*14d80*/  LDL R20, [R1+0x94] ;  /* 0x0000940001147983 */ /* 0x000ea20000100800 */
[----:B------:R-:W-:-:S03]  /*14d90*/  ULDC.64 UR4, c[0x0][0x650] ;  /* 0x0001940000047ab9 */ /* 0x000fc60000000a00 */
[----:B------:R-:W3:Y:S01]  /*14da0*/  LDL R24, [R1+0x90] ;  /* 0x0000900001187983 */ /* 0x000ee20000100800 */
[----:B------:R-:W-:Y:S01]  /*14db0*/  PRMT R6, RZ, 0x7610, R6 ;  /* 0x00007610ff067816 */ /* 0x000fe20000000006 */
[----:B------:R-:W-:Y:S02]  /*14dc0*/  IMAD.MOV.U32 R12, RZ, RZ, -0x1 ;  /* 0xffffffffff0c7424 */ /* 0x000fe400078e00ff */
[----:B------:R-:W-:Y:S02]  /*14dd0*/  IMAD.MOV.U32 R17, RZ, RZ, -0x1 ;  /* 0xffffffffff117424 */ /* 0x000fe400078e00ff */
[----:B------:R-:W-:Y:S01]  /*14de0*/  IMAD.MOV.U32 R13, RZ, RZ, -0x1 ;  /* 0xffffffffff0d7424 */ /* 0x000fe200078e00ff */
[----:B--2---:R-:W-:-:S04]  /*14df0*/  ISETP.GE.U32.AND P0, PT, R20, UR4, PT ;  /* 0x0000000414007c0c */ /* 0x004fc8000bf06070 */
[----:B---3--:R-:W-:-:S13]  /*14e00*/  ISETP.GE.U32.AND.EX P0, PT, R24, UR5, PT, P0 ;  /* 0x0000000518007c0c */ /* 0x008fda000bf06100 */
[----:B------:R-:W-:Y:S05]  /*14e10*/  @P0 BRA `(.L_x_481) ;  /* 0x0000000400340947 */ /* 0x000fea0003800000 */
        /* <DEDUP_REMOVED lines=10> */
[----:B0-----:R-:W-:-:S04]  /*14ec0*/  IMAD.X R15, RZ, RZ, R24, P0 ;  /* 0x000000ffff0f7224 */ /* 0x001fc800000e0618 */
[----:B------:R-:W-:-:S04]  /*14ed0*/  IMAD.WIDE.U32 R6, R15, R12, RZ ;  /* 0x0000000c0f067225 */ /* 0x000fc800078e00ff */
[----:B------:R-:W-:-:S04]  /*14ee0*/  IMAD.WIDE.U32 R8, P0, R11, R13, R6 ;  /* 0x0000000d0b087225 */ /* 0x000fc80007800006 */
[----:B------:R-:W-:-:S04]  /*14ef0*/  IMAD.WIDE.U32 R6, R11, R12, RZ ;  /* 0x0000000c0b067225 */ /* 0x000fc800078e00ff */
[----:B------:R-:W-:Y:S01]  /*14f00*/  IMAD.X R11, RZ, RZ, RZ, P0 ;  /* 0x000000ffff0b7224 */ /* 0x000fe200000e06ff */
[----:B------:R-:W-:Y:S01]  /*14f10*/  IADD3 RZ, P0, R7, R8, RZ ;  /* 0x0000000807ff7210 */ /* 0x000fe20007f1e0ff */
[----:B------:R-:W-:-:S04]  /*14f20*/  IMAD.MOV.U32 R10, RZ, RZ, R9 ;  /* 0x000000ffff0a7224 */ /* 0x000fc800078e0009 */
[----:B------:R-:W-:-:S08]  /*14f30*/  IMAD.WIDE.U32.X R10, R15, R13, R10, P0 ;  /* 0x0000000d0f0a7225 */ /* 0x000fd000000e040a */
.L_x_482:
[----:B0-----:R-:W0:Y:S01]  /*14f40*/  LDC.64 R22, c[0x0][0x640] ;  /* 0x00019000ff167b82 */ /* 0x001e220000000a00 */
[-CC-:B------:R-:W-:Y:S02]  /*14f50*/  SHF.R.U64 R15, R10, R16.reuse, R11.reuse ;  /* 0x000000100a0f7219 */ /* 0x180fe4000000120b */
[----:B------:R-:W-:Y:S02]  /*14f60*/  SHF.R.U32.HI R6, RZ, R16, R11 ;  /* 0x00000010ff067219 */ /* 0x000fe4000001160b */
[----:B------:R-:W-:-:S03]  /*14f70*/  IADD3 R9, P0, RZ, -R15, RZ ;  /* 0x8000000fff097210 */ /* 0x000fc60007f1e0ff */
[----:B------:R-:W1:Y:S02]  /*14f80*/  LDC R10, c[0x0][0x618] ;  /* 0x00018600ff0a7b82 */ /* 0x000e640000000800 */
[----:B------:R-:W-:Y:S02]  /*14f90*/  IMAD.X R7, RZ, RZ, ~R6, P0 ;  /* 0x000000ffff077224 */ /* 0x000fe400000e0e06 */
[----:B------:R-:W-:Y:S02]  /*14fa0*/  IMAD.MOV.U32 R6, RZ, RZ, R20 ;  /* 0x000000ffff067224 */ /* 0x000fe400078e0014 */
[----:B------:R-:W-:Y:S02]  /*14fb0*/  IMAD R8, R7, R18, RZ ;  /* 0x0000001207087224 */ /* 0x000fe400078e02ff */
[----:B------:R-:W2:Y:S01]  /*14fc0*/  LDC R16, c[0x0][0x608] ;  /* 0x00018200ff107b82 */ /* 0x000ea20000000800 */
[----:B------:R-:W-:Y:S02]  /*14fd0*/  IMAD.MOV.U32 R7, RZ, RZ, R24 ;  /* 0x000000ffff077224 */ /* 0x000fe400078e0018 */
[----:B------:R-:W-:-:S02]  /*14fe0*/  IMAD.MOV.U32 R24, RZ, RZ, 0x1 ;  /* 0x00000001ff187424 */ /* 0x000fc400078e00ff */
[----:B------:R-:W-:-:S03]  /*14ff0*/  IMAD.WIDE.U32 R6, R9, R18, R6 ;  /* 0x0000001209067225 */ /* 0x000fc600078e0006 */
[----:B------:R-:W3:Y:S01]  /*15000*/  LDC R21, c[0x0][0x658] ;  /* 0x00019600ff157b82 */ /* 0x000ee20000000800 */
[----:B------:R-:W-:Y:S01]  /*15010*/  IMAD R9, R9, R19, R8 ;  /* 0x0000001309097224 */ /* 0x000fe200078e0208 */
[----:B0-----:R-:W-:Y:S01]  /*15020*/  ISETP.NE.U32.AND P0, PT, R22, RZ, PT ;  /* 0x000000ff1600720c */ /* 0x001fe20003f05070 */
[----:B------:R-:W-:Y:S02]  /*15030*/  IMAD.MOV.U32 R8, RZ, RZ, -0x1 ;  /* 0xffffffffff087424 */ /* 0x000fe400078e00ff */
[----:B------:R-:W-:Y:S01]  /*15040*/  IMAD.IADD R7, R7, 0x1, R9 ;  /* 0x0000000107077824 */ /* 0x000fe200078e0209 */
[----:B------:R-:W-:Y:S02]  /*15050*/  ISETP.NE.AND.EX P0, PT, R23, RZ, PT, P0 ;  /* 0x000000ff1700720c */ /* 0x000fe40003f05300 */
[----:B------:R-:W0:Y:S02]  /*15060*/  LDC R18, c[0x0][0x600] ;  /* 0x00018000ff127b82 */ /* 0x000e240000000800 */
[----:B-1----:R-:W-:-:S02]  /*15070*/  SHF.R.U64 R12, R6, R10, R7 ;  /* 0x0000000a060c7219 */ /* 0x002fc40000001207 */
[----:B------:R-:W-:-:S04]  /*15080*/  SHF.R.U32.HI R7, RZ, R10, R7 ;  /* 0x0000000aff077219 */ /* 0x000fc80000011607 */
[----:B------:R-:W1:Y:S01]  /*15090*/  LDC R19, c[0x0][0x648] ;  /* 0x00019200ff137b82 */ /* 0x000e620000000800 */
        /* <DEDUP_REMOVED lines=8> */
[----:B------:R-:W-:Y:S01]  /*15120*/  MOV R6, R16 ;  /* 0x0000001000067202 */ /* 0x000fe20000000f00 */
[----:B------:R-:W-:Y:S06]  /*15130*/  @!P0 BRA `(.L_x_483) ;  /* 0x0000000000288947 */ /* 0x000fec0003800000 */
        /* <DEDUP_REMOVED lines=10> */
.L_x_483:
[----:B------:R-:W4:Y:S01]  /*151e0*/  LDC R8, c[0x0][0x65c] ;  /* 0x00019700ff087b82 */ /* 0x000f220000000800 */
[----:B-1----:R-:W-:Y:S01]  /*151f0*/  SHF.R.U64 R6, R6, R19, R7 ;  /* 0x0000001306067219 */ /* 0x002fe20000001207 */
[----:B0-----:R-:W-:Y:S01]  /*15200*/  VIADD R9, R18, 0xffffffff ;  /* 0xffffffff12097836 */ /* 0x001fe20000000000 */
[----:B------:R-:W-:Y:S01]  /*15210*/  SHF.L.U32 R24, R24, R21, RZ ;  /* 0x0000001518187219 */ /* 0x000fe200000006ff */
[----:B------:R-:W-:Y:S01]  /*15220*/  IMAD.MOV.U32 R13, RZ, RZ, R15 ;  /* 0x000000ffff0d7224 */ /* 0x000fe200078e000f */
[----:B------:R-:W-:Y:S01]  /*15230*/  LOP3.LUT R3, R17, R26, RZ, 0xc0, !PT ;  /* 0x0000001a11037212 */ /* 0x000fe200078ec0ff */
[----:B------:R-:W-:-:S04]  /*15240*/  IMAD.MOV R7, RZ, RZ, -R6 ;  /* 0x000000ffff077224 */ /* 0x000fc800078e0a06 */
[----:B------:R-:W-:Y:S02]  /*15250*/  IMAD R3, R24, R6, R3 ;  /* 0x0000000618037224 */ /* 0x000fe400078e0203 */
[----:B------:R-:W-:Y:S01]  /*15260*/  IMAD.MOV.U32 R6, RZ, RZ, 0x1 ;  /* 0x00000001ff067424 */ /* 0x000fe200078e00ff */
[----:B----4-:R-:W-:-:S13]  /*15270*/  ISETP.NE.AND P0, PT, R8, 0x1, PT ;  /* 0x000000010800780c */ /* 0x010fda0003f05270 */
[----:B------:R-:W-:Y:S01]  /*15280*/  @P0 IMAD R4, R5, R14, R2 ;  /* 0x0000000e05040224 */ /* 0x000fe200078e0202 */
[----:B------:R-:W-:Y:S01]  /*15290*/  LOP3.LUT R5, R12, R9, RZ, 0xc0, !PT ;  /* 0x000000090c057212 */ /* 0x000fe200078ec0ff */
[----:B--2---:R-:W-:Y:S02]  /*152a0*/  IMAD R2, R7, R20, R16 ;  /* 0x0000001407027224 */ /* 0x004fe400078e0210 */
[----:B---3--:R-:W-:Y:S02]  /*152b0*/  IMAD R4, R3, R25, R4 ;  /* 0x0000001903047224 */ /* 0x008fe400078e0204 */
[----:B------:R-:W-:-:S05]  /*152c0*/  IMAD R3, R2, R18, R5 ;  /* 0x0000001202037224 */ /* 0x000fca00078e0205 */
[----:B------:R-:W-:Y:S02]  /*152d0*/  SEL R17, R3, R4, !P0 ;  /* 0x0000000403117207 */ /* 0x000fe40004000000 */
[----:B------:R-:W-:-:S07]  /*152e0*/  SEL R12, R4, R3, !P0 ;  /* 0x00000003040c7207 */ /* 0x000fce0004000000 */
.L_x_481:
[----:B------:R-:W-:-:S08]  /*152f0*/  NOP ;  /* 0x0000000000007918 */ /* 0x000fd00000000000 */
[----:B0-----:R-:W0:-:S00]  /*15300*/  USETMAXREG.DEALLOC.CTAPOOL 0x28 ;  /* 0x00000028000079c8 */ /* 0x001e0000080e0500 */
[----:B0-----:R-:W-:-:S13]  /*15310*/  ISETP.NE.AND P0, PT, R0, RZ, PT ;  /* 0x000000ff0000720c */ /* 0x001fda0003f05270 */
[----:B------:R-:W-:Y:S05]  /*15320*/  @P0 EXIT ;  /* 0x000000000000094d */ /* 0x000fea0003800000 */
[----:B------:R-:W-:Y:S01]  /*15330*/  LOP3.LUT P0, RZ, R6, 0xff, RZ, 0xc0, !PT ;  /* 0x000000ff06ff7812 */ /* 0x000fe2000780c0ff */
[----:B------:R-:W-:Y:S02]  /*15340*/  IMAD.MOV.U32 R0, RZ, RZ, 0x1 ;  /* 0x00000001ff007424 */ /* 0x000fe400078e00ff */
[----:B------:R-:W-:-:S10]  /*15350*/  IMAD.MOV.U32 R6, RZ, RZ, RZ ;  /* 0x000000ffff067224 */ /* 0x000fd400078e00ff */
[----:B------:R-:W-:Y:S05]  /*15360*/  @!P0 BRA `(.L_x_484) ;  /* 0x0000000c00608947 */ /* 0x000fea0003800000 */
[----:B------:R-:W2:Y:S01]  /*15370*/  LDL R2, [R1+0x88] ;  /* 0x0000880001027983 */ /* 0x000ea20000100800 */
[----:B------:R-:W0:Y:S01]  /*15380*/  LDC R0, c[0x0][0x28c] ;  /* 0x0000a300ff007b82 */ /* 0x000e220000000800 */
[----:B------:R-:W-:Y:S01]  /*15390*/  ULDC UR5, c[0x0][0x600] ;  /* 0x0001800000057ab9 */ /* 0x000fe20000000800 */
[----:B------:R-:W-:Y:S01]  /*153a0*/  ULDC UR4, c[0x0][0xc] ;  /* 0x0000030000047ab9 */ /* 0x000fe20000000800 */
[----:B------:R-:W1:Y:S01]  /*153b0*/  S2R R8, SR_CgaCtaId ;  /* 0x0000000000087919 */ /* 0x000e620000008800 */
[----:B------:R-:W-:Y:S01]  /*153c0*/  UIADD3 UR16, UR5, -0x1, URZ ;  /* 0xffffffff05107890 */ /* 0x000fe2000fffe03f */
[----:B------:R-:W-:Y:S01]  /*153d0*/  BSSY B0, `(.L_x_484) ;  /* 0x00000d1000007945 */ /* 0x000fe20003800000 */
[----:B------:R-:W-:Y:S01]  /*153e0*/  ULDC UR6, c[0x0][0x658] ;  /* 0x0001960000067ab9 */ /* 0x000fe20000000800 */
[----:B------:R-:W-:Y:S01]  /*153f0*/  ULDC UR5, c[0x0][0x10] ;  /* 0x0000040000057ab9 */ /* 0x000fe20000000800 */
[----:B------:R-:W-:Y:S01]  /*15400*/  UMOV UR7, 0xffffffff ;  /* 0xffffffff00077882 */ /* 0x000fe20000000000 */
[----:B------:R-:W-:Y:S01]  /*15410*/  UMOV UR8, 0x1 ;  /* 0x0000000100087882 */ /* 0x000fe20000000000 */
[----:B------:R-:W-:Y:S01]  /*15420*/  UIMAD.WIDE.U32 UR4, UR4, UR5, URZ ;  /* 0x00000005040472a5 */ /* 0x000fe2000f8e003f */
[----:B------:R-:W-:Y:S01]  /*15430*/  IMAD.MOV.U32 R9, RZ, RZ, 0x1 ;  /* 0x00000001ff097424 */ /* 0x000fe200078e00ff */
[----:B------:R-:W-:Y:S01]  /*15440*/  USHF.L.U32 UR7, UR7, UR6, URZ ;  /* 0x0000000607077299 */ /* 0x000fe2000800063f */
[----:B------:R-:W-:Y:S01]  /*15450*/  IMAD.MOV.U32 R6, RZ, RZ, RZ ;  /* 0x000000ffff067224 */ /* 0x000fe200078e00ff */
[----:B------:R-:W-:-:S02]  /*15460*/  USHF.L.U32 UR18, UR8, UR6, URZ ;  /* 0x0000000608127299 */ /* 0x000fc4000800063f */
[----:B------:R-:W-:Y:S01]  /*15470*/  ULOP3.LUT UR17, URZ, UR7, URZ, 0x33, !UPT ;  /* 0x000000073f117292 */ /* 0x000fe2000f8e333f */
[----:B------:R-:W-:Y:S01]  /*15480*/  ULDC UR6, c[0x0][0x14] ;  /* 0x0000050000067ab9 */ /* 0x000fe20000000800 */
[----:B------:R-:W-:Y:S01]  /*15490*/  ULDC.64 UR22, c[0x0][0x198] ;  /* 0x0000660000167ab9 */ /* 0x000fe20000000a00 */
[----:B------:R-:W-:Y:S02]  /*154a0*/  UIMAD.WIDE.U32 UR20, UR4, UR6, URZ ;  /* 0x00000006041472a5 */ /* 0x000fe4000f8e003f */
[----:B------:R-:W-:Y:S01]  /*154b0*/  UIMAD UR13, UR5, UR6, URZ ;  /* 0x00000006050d72a4 */ /* 0x000fe2000f8e023f */
[----:B0-----:R-:W-:-:S03]  /*154c0*/  VIADD R0, R0, 0x3f ;  /* 0x0000003f00007836 */ /* 0x001fc60000000000 */
[----:B------:R-:W-:Y:S02]  /*154d0*/  UIADD3 UR13, UR21, UR13, URZ ;  /* 0x0000000d150d7290 */ /* 0x000fe4000fffe03f */
[----:B------:R-:W-:-:S04]  /*154e0*/  SHF.R.S32.HI R3, RZ, 0x1f, R0 ;  /* 0x0000001fff037819 */ /* 0x000fc80000011400 */
[----:B------:R-:W-:Y:S01]  /*154f0*/  LEA.HI R3, R3, R0, RZ, 0x6 ;  /* 0x0000000003037211 */ /* 0x000fe200078f30ff */
[----:B------:R-:W-:Y:S01]  /*15500*/  IMAD.MOV.U32 R0, RZ, RZ, 0x1 ;  /* 0x00000001ff007424 */ /* 0x000fe200078e00ff */
[----:B-1----:R-:W-:Y:S02]  /*15510*/  LOP3.LUT R8, R8, 0x1, RZ, 0xc0, !PT ;  /* 0x0000000108087812 */ /* 0x002fe400078ec0ff */
[----:B------:R-:W-:-:S05]  /*15520*/  SHF.R.S32.HI R7, RZ, 0x6, R3 ;  /* 0x00000006ff077819 */ /* 0x000fca0000011403 */
[----:B------:R-:W-:Y:S01]  /*15530*/  VIADD R10, R7, 0x1 ;  /* 0x00000001070a7836 */ /* 0x000fe20000000000 */
[----:B--2---:R-:W-:-:S07]  /*15540*/  LOP3.LUT R11, R2, 0x2, RZ, 0xfc, !PT ;  /* 0x00000002020b7812 */ /* 0x004fce00078efcff */
.L_x_495:
[----:B------:R-:W-:-:S03]  /*15550*/  UMOV UR4, 0xffffffff ;  /* 0xffffffff00047882 */ /* 0x000fc60000000000 */
[----:B------:R-:W-:Y:S05]  /*15560*/  BRA.DIV UR4, `(.L_x_485) ;  /* 0x0000000e04d07947 */ /* 0x000fea000b800000 */
[----:B------:R-:W-:-:S13]  /*15570*/  ELECT P6, URZ, PT ;  /* 0x00000000003f782f */ /* 0x000fda00038c0000 */
.L_x_506:
[----:B------:R-:W0:Y:S01]  /*15580*/  LDC R2, c[0x0][0x28c] ;  /* 0x0000a300ff027b82 */ /* 0x000e220000000800 */
[----:B------:R-:W-:Y:S01]  /*15590*/  BSSY B1, `(.L_x_486) ;  /* 0x000003b000017945 */ /* 0x000fe20003800000 */
[----:B0-----:R-:W-:-:S13]  /*155a0*/  ISETP.LT.OR P6, PT, R2, 0x1, !P6 ;  /* 0x000000010200780c */ /* 0x001fda00077c1670 */
[----:B------:R-:W-:Y:S05]  /*155b0*/  @P6 BRA `(.L_x_487) ;  /* 0x0000000000e06947 */ /* 0x000fea0003800000 */
[----:B------:R-:W-:Y:S02]  /*155c0*/  IMAD R17, R17, 0x2, R8 ;  /* 0x0000000211117824 */ /* 0x000fe400078e0208 */
[----:B------:R-:W-:Y:S02]  /*155d0*/  IMAD R14, R12, 0xc0, RZ ;  /* 0x000000c00c0e7824 */ /* 0x000fe400078e02ff */
[----:B------:R-:W-:Y:S02]  /*155e0*/  IMAD.MOV.U32 R18, RZ, RZ, RZ ;  /* 0x000000ffff127224 */ /* 0x000fe400078e00ff */
[----:B------:R-:W-:Y:S02]  /*155f0*/  IMAD.MOV.U32 R2, RZ, RZ, R10 ;  /* 0x000000ffff027224 */ /* 0x000fe400078e000a */
[----:B------:R-:W-:Y:S02]  /*15600*/  IMAD.MOV.U32 R3, RZ, RZ, R0 ;  /* 0x000000ffff037224 */ /* 0x000fe400078e0000 */
[----:B------:R-:W-:-:S02]  /*15610*/  IMAD.MOV.U32 R5, RZ, RZ, R6 ;  /* 0x000000ffff057224 */ /* 0x000fc400078e0006 */
[----:B------:R-:W-:-:S07]  /*15620*/  IMAD R17, R17, 0x70, RZ ;  /* 0x0000007011117824 */ /* 0x000fce00078e02ff */
.L_x_490:
[----:B------:R-:W0:Y:S01]  /*15630*/  S2R R15, SR_CgaCtaId ;  /* 0x00000000000f7919 */ /* 0x000e220000008800 */
[----:B------:R-:W-:Y:S01]  /*15640*/  MOV R4, 0x400 ;  /* 0x0000040000047802 */ /* 0x000fe20000000f00 */
[----:B------:R-:W1:Y:S03]  /*15650*/  S2R R12, SR_TID.X ;  /* 0x00000000000c7919 */ /* 0x000e660000002100 */
[----:B0-----:R-:W-:Y:S02]  /*15660*/  LEA R16, R15, R4, 0x18 ;  /* 0x000000040f107211 */ /* 0x001fe400078ec0ff */
[----:B------:R-:W-:Y:S02]  /*15670*/  SHF.L.U32 R4, R3, 0x1f, RZ ;  /* 0x0000001f03047819 */ /* 0x000fe400000006ff */
[----:B------:R-:W-:Y:S02]  /*15680*/  LEA R15, R5, R16, 0x3 ;  /* 0x00000010050f7211 */ /* 0x000fe400078e18ff */
[----:B-1----:R-:W-:-:S02]  /*15690*/  LOP3.LUT P1, RZ, R12, 0x7f, RZ, 0xc0, !PT ;  /* 0x0000007f0cff7812 */ /* 0x002fc4000782c0ff */
[----:B------:R-:W0:Y:S11]  /*156a0*/  SYNCS.PHASECHK.TRANS64.TRYWAIT P0, [R15+URZ+0x20], R4 ;  /* 0x000020040f0075a7 */ /* 0x000e36000800017f */
[----:B------:R-:W1:Y:S01]  /*156b0*/  @!P1 LDC R12, c[0x0][0x500] ;  /* 0x00014000ff0c9b82 */ /* 0x000e620000000800 */
[----:B0-----:R-:W-:Y:S05]  /*156c0*/  @!P0 BRA `(.L_x_488) ;  /* 0x0000000c00988947 */ /* 0x001fea0003800000 */
.L_x_507:
[----:B0-----:R-:W-:Y:S01]  /*156d0*/  PRMT R4, R11, 0x9910, RZ ;  /* 0x000099100b047816 */ /* 0x001fe200000000ff */
[----:B-1----:R0:W-:Y:S03]  /*156e0*/  @!P1 SYNCS.ARRIVE.TRANS64 RZ, [R15+URZ], R12 ;  /* 0x0000000c0fff99a7 */ /* 0x0021e6000800003f */
[----:B------:R-:W-:-:S13]  /*156f0*/  ISETP.NE.AND P0, PT, R4, 0x2, PT ;  /* 0x000000020400780c */ /* 0x000fda0003f05270 */
[----:B0-----:R-:W-:Y:S05]  /*15700*/  @P0 BRA `(.L_x_489) ;  /* 0x0000000000040947 */ /* 0x001fea0003800000 */
[----:B------:R-:W-:Y:S01]  /*15710*/  BPT.TRAP 0x1 ;  /* 0x000000040000795c */ /* 0x000fe20000300000 */
.L_x_489:
[----:B------:R-:W-:Y:S01]  /*15720*/  IMAD R4, R5, 0x2, R8 ;  /* 0x0000000205047824 */ /* 0x000fe200078e0208 */
[----:B------:R-:W-:Y:S01]  /*15730*/  R2UR UR9, R15 ;  /* 0x000000000f0972ca */ /* 0x000fe200000e0000 */
[--C-:B------:R-:W-:Y:S01]  /*15740*/  IMAD R12, R5, 0x6000, R16.reuse ;  /* 0x00006000050c7824 */ /* 0x100fe200078e0210 */
[----:B------:R-:W-:Y:S01]  /*15750*/  UIADD3 UR4, UP0, UR22, 0xf0, URZ ;  /* 0x000000f016047890 */ /* 0x000fe2000ff1e03f */
[----:B------:R-:W-:Y:S01]  /*15760*/  IMAD R4, R4, 0x1c00, RZ ;  /* 0x00001c0004047824 */ /* 0x000fe200078e02ff */
[----:B------:R-:W-:Y:S01]  /*15770*/  R2UR UR11, R14 ;  /* 0x000000000e0b72ca */ /* 0x000fe200000e0000 */
[----:B------:R-:W-:Y:S01]  /*15780*/  VIADD R2, R2, 0xffffffff ;  /* 0xffffffff02027836 */ /* 0x000fe20000000000 */
[----:B------:R-:W-:Y:S01]  /*15790*/  R2UR UR5, R12 ;  /* 0x000000000c0572ca */ /* 0x000fe200000e0000 */
[----:B------:R-:W-:Y:S01]  /*157a0*/  IMAD R4, R4, 0x2, R16 ;  /* 0x0000000204047824 */ /* 0x000fe200078e0210 */
[----:B------:R-:W-:Y:S01]  /*157b0*/  R2UR UR10, R18 ;  /* 0x00000000120a72ca */ /* 0x000fe200000e0000 */
[----:B------:R-:W-:Y:S01]  /*157c0*/  UIADD3 UR24, UP1, UR22, 0x1f0, URZ ;  /* 0x000001f016187890 */ /* 0x000fe2000ff3e03f */
[----:B------:R-:W-:Y:S01]  /*157d0*/  R2UR UR12, R13 ;  /* 0x000000000d0c72ca */ /* 0x000fe200000e0000 */
[----:B------:R-:W-:Y:S01]  /*157e0*/  VIADD R5, R5, 0x1 ;  /* 0x0000000105057836 */ /* 0x000fe20000000000 */
[----:B------:R-:W-:Y:S01]  /*157f0*/  R2UR UR8, R4 ;  /* 0x00000000040872ca */ /* 0x000fe200000e0000 */
[----:B------:R-:W-:Y:S01]  /*15800*/  UIADD3.X UR25, URZ, UR23, URZ, UP1, !UPT ;  /* 0x000000173f197290 */ /* 0x000fe20008ffe43f */
[----:B------:R-:W-:Y:S01]  /*15810*/  R2UR UR19, R17 ;  /* 0x00000000111372ca */ /* 0x000fe200000e0000 */
[----:B------:R-:W-:Y:S01]  /*15820*/  UMOV UR6, 0x0 ;  /* 0x0000000000067882 */ /* 0x000fe20000000000 */
[----:B------:R-:W-:Y:S01]  /*15830*/  ISETP.GT.AND P1, PT, R2, 0x1, PT ;  /* 0x000000010200780c */ /* 0x000fe20003f24270 */
[----:B------:R-:W-:Y:S01]  /*15840*/  UMOV UR7, 0x10000000 ;  /* 0x1000000000077882 */ /* 0x000fe20000000000 */
[C---:B------:R-:W-:Y:S01]  /*15850*/  ISETP.NE.AND P0, PT, R5.reuse, 0x4, PT ;  /* 0x000000040500780c */ /* 0x040fe20003f05270 */
[----:B------:R-:W-:Y:S01]  /*15860*/  UIADD3 UR14, UR5, 0x100, URZ ;  /* 0x00000100050e7890 */ /* 0x000fe2000fffe03f */
[----:B------:R-:W-:Y:S01]  /*15870*/  VIADD R18, R18, 0x40 ;  /* 0x0000004012127836 */ /* 0x000fe20000000000 */
[----:B------:R-:W-:Y:S01]  /*15880*/  UIADD3.X UR5, URZ, UR23, URZ, UP0, !UPT ;  /* 0x000000173f057290 */ /* 0x000fe200087fe43f */
[----:B------:R-:W-:Y:S01]  /*15890*/  SEL R4, RZ, 0x1, P0 ;  /* 0x00000001ff047807 */ /* 0x000fe20000000000 */
[----:B------:R-:W-:Y:S01]  /*158a0*/  UMOV UR26, 0x30000 ;  /* 0x00030000001a7882 */ /* 0x000fe20000000000 */
[----:B------:R-:W-:Y:S01]  /*158b0*/  SEL R5, R5, RZ, P0 ;  /* 0x000000ff05057207 */ /* 0x000fe20000000000 */
[----:B------:R-:W-:Y:S01]  /*158c0*/  UIADD3 UR15, UR8, 0x18100, URZ ;  /* 0x00018100080f7890 */ /* 0x000fe2000fffe03f */
[----:B------:R-:W-:-:S02]  /*158d0*/  LOP3.LUT R3, R3, R4, RZ, 0x3c, !PT ;  /* 0x0000000403037212 */ /* 0x000fc400078e3cff */
[----:B------:R-:W-:Y:S02]  /*158e0*/  UMOV UR8, UR14 ;  /* 0x0000000e00087c82 */ /* 0x000fe40008000000 */
[----:B------:R0:W-:Y:S02]  /*158f0*/  UTMALDG.3D [UR8], [UR4], desc[UR6] ;  /* 0x00000608040075b4 */ /* 0x0001e40008011000 */
[----:B0-----:R-:W-:Y:S01]  /*15900*/  UMOV UR8, UR15 ;  /* 0x0000000f00087c82 */ /* 0x001fe20008000000 */
[----:B------:R-:W-:Y:S02]  /*15910*/  UMOV UR11, UR19 ;  /* 0x00000013000b7c82 */ /* 0x000fe40008000000 */
[----:B------:R0:W-:Y:S02]  /*15920*/  UTMALDG.3D.MULTICAST [UR8], [UR24], UR26, desc[UR6] ;  /* 0x00000608180073b4 */ /* 0x0001e4000801181a */
[----:B0-----:R-:W-:Y:S05]  /*15930*/  @P1 BRA `(.L_x_490) ;  /* 0xfffffffc003c1947 */ /* 0x001fea000383ffff */
.L_x_487:
[----:B------:R-:W-:Y:S05]  /*15940*/  BSYNC B1 ;  /* 0x0000000000017941 */ /* 0x000fea0003800000 */
.L_x_486:
[----:B------:R-:W2:Y:S01]  /*15950*/  LDL.LU R20, [R1+0x90] ;  /* 0x0000900001147983 */ /* 0x000ea20000300800 */
[----:B------:R-:W-:Y:S01]  /*15960*/  LOP3.LUT P1, RZ, R9, 0xff, RZ, 0xc0, !PT ;  /* 0x000000ff09ff7812 */ /* 0x000fe2000782c0ff */
[C---:B------:R-:W-:Y:S01]  /*15970*/  IMAD.IADD R6, R7.reuse, 0x1, R6 ;  /* 0x0000000107067824 */ /* 0x040fe200078e0206 */
[----:B------:R-:W-:Y:S01]  /*15980*/  ULDC.64 UR4, c[0x0][0x650] ;  /* 0x0001940000047ab9 */ /* 0x000fe20000000a00 */
[----:B------:R-:W3:Y:S01]  /*15990*/  LDL.LU R19, [R1+0x94] ;  /* 0x0000940001137983 */ /* 0x000ee20000300800 */
[----:B------:R-:W-:Y:S01]  /*159a0*/  BSSY B1, `(.L_x_491) ;  /* 0x0000071000017945 */ /* 0x000fe20003800000 */
[----:B------:R-:W-:Y:S01]  /*159b0*/  IMAD.MOV.U32 R12, RZ, RZ, -0x1 ;  /* 0xffffffffff0c7424 */ /* 0x000fe200078e00ff */
[----:B------:R-:W-:Y:S01]  /*159c0*/  ISETP.GT.U32.AND P0, PT, R6, 0x3, PT ;  /* 0x000000030600780c */ /* 0x000fe20003f04070 */
[----:B------:R-:W-:Y:S01]  /*159d0*/  IMAD.MOV.U32 R17, RZ, RZ, -0x1 ;  /* 0xffffffffff117424 */ /* 0x000fe200078e00ff */
[----:B------:R-:W-:Y:S01]  /*159e0*/  SHF.R.U32.HI R2, RZ, 0x2, R6 ;  /* 0x00000002ff027819 */ /* 0x000fe20000011606 */
[----:B------:R-:W-:Y:S01]  /*159f0*/  IMAD.MOV.U32 R13, RZ, RZ, -0x1 ;  /* 0xffffffffff0d7424 */ /* 0x000fe200078e00ff */
[----:B------:R-:W-:-:S02]  /*15a00*/  ISETP.LT.U32.AND P0, PT, R7, 0x4, P0 ;  /* 0x000000040700780c */ /* 0x000fc40000701070 */
[----:B------:R-:W-:Y:S01]  /*15a10*/  LOP3.LUT R2, R2, 0x1, RZ, 0xc0, !PT ;  /* 0x0000000102027812 */ /* 0x000fe200078ec0ff */
[----:B------:R-:W0:Y:S01]  /*15a20*/  @P1 S2R R4, SR_CgaCtaId ;  /* 0x0000000000041919 */ /* 0x000e220000008800 */
[----:B------:R-:W-:Y:S02]  /*15a30*/  @P1 MOV R3, 0x400 ;  /* 0x0000040000031802 */ /* 0x000fe40000000f00 */
[----:B------:R-:W-:Y:S02]  /*15a40*/  LOP3.LUT R6, R6, 0x3, RZ, 0xc0, !PT ;  /* 0x0000000306067812 */ /* 0x000fe400078ec0ff */
[----:B------:R-:W-:Y:S02]  /*15a50*/  PRMT R9, RZ, 0x7610, R9 ;  /* 0x00007610ff097816 */ /* 0x000fe40000000009 */
[----:B0-----:R-:W-:-:S04]  /*15a60*/  @P1 LEA R3, R4, R3, 0x18 ;  /* 0x0000000304031211 */ /* 0x001fc800078ec0ff */
[----:B------:R0:W-:Y:S01]  /*15a70*/  @P1 SYNCS.ARRIVE.TRANS64.A1T0 RZ, [R3+URZ+0x58], RZ ;  /* 0x000058ff03ff19a7 */ /* 0x0001e2000810003f */
[----:B------:R-:W-:-:S04]  /*15a80*/  ISETP.NE.U32.AND P1, PT, R2, 0x1, PT ;  /* 0x000000010200780c */ /* 0x000fc80003f25070 */
[----:B------:R-:W-:Y:S02]  /*15a90*/  ISETP.GT.U32.AND P1, PT, R7, 0x3, !P1 ;  /* 0x000000030700780c */ /* 0x000fe40004f24070 */
[----:B0-----:R-:W-:Y:S02]  /*15aa0*/  SEL R3, RZ, 0x1, !P0 ;  /* 0x00000001ff037807 */ /* 0x001fe40004000000 */
[----:B------:R-:W-:-:S04]  /*15ab0*/  SEL R2, RZ, 0x1, !P1 ;  /* 0x00000001ff027807 */ /* 0x000fc80004800000 */
[----:B------:R-:W-:Y:S02]  /*15ac0*/  LOP3.LUT R0, R2, R0, R3, 0x96, !PT ;  /* 0x0000000002007212 */ /* 0x000fe400078e9603 */
[----:B------:R-:W-:Y:S02]  /*15ad0*/  PRMT R2, RZ, 0x7610, R2 ;  /* 0x00007610ff027816 */ /* 0x000fe40000000002 */
[----:B---3--:R-:W-:-:S04]  /*15ae0*/  IADD3 R19, P2, R19, UR20, RZ ;  /* 0x0000001413137c10 */ /* 0x008fc8000ff5e0ff */
[----:B--2---:R-:W-:Y:S01]  /*15af0*/  IADD3.X R20, R20, UR13, RZ, P2, !PT ;  /* 0x0000000d14147c10 */ /* 0x004fe200097fe4ff */
[----:B------:R0:W-:Y:S01]  /*15b00*/  STL [R1+0x94], R19 ;  /* 0x0000941301007387 */ /* 0x0001e20000100800 */
[----:B------:R-:W-:-:S03]  /*15b10*/  ISETP.GE.U32.AND P2, PT, R19, UR4, PT ;  /* 0x0000000413007c0c */ /* 0x000fc6000bf46070 */
[----:B------:R0:W-:Y:S01]  /*15b20*/  STL [R1+0x90], R20 ;  /* 0x0000901401007387 */ /* 0x0001e20000100800 */
[----:B------:R-:W-:-:S13]  /*15b30*/  ISETP.GE.U32.AND.EX P0, PT, R20, UR5, PT, P2 ;  /* 0x0000000514007c0c */ /* 0x000fda000bf06120 */
[----:B0-----:R-:W-:Y:S05]  /*15b40*/  @P0 BRA `(.L_x_492) ;  /* 0x0000000400580947 */ /* 0x001fea0003800000 */
[----:B------:R-:W0:Y:S01]  /*15b50*/  S2R R14, SR_CTAID.X ;  /* 0x00000000000e7919 */ /* 0x000e220000002500 */
[----:B------:R-:W-:Y:S01]  /*15b60*/  ULDC.64 UR4, c[0x0][0x628] ;  /* 0x00018a0000047ab9 */ /* 0x000fe20000000a00 */
[----:B------:R-:W1:Y:S01]  /*15b70*/  LDC R15, c[0x0][0x144] ;  /* 0x00005100ff0f7b82 */ /* 0x000e620000000800 */
[----:B------:R-:W-:Y:S01]  /*15b80*/  ISETP.NE.U32.AND P0, PT, RZ, UR4, PT ;  /* 0x00000004ff007c0c */ /* 0x000fe2000bf05070 */
[----:B------:R-:W2:Y:S01]  /*15b90*/  S2R R12, SR_CTAID.Y ;  /* 0x00000000000c7919 */ /* 0x000ea20000002600 */
[----:B------:R-:W-:Y:S01]  /*15ba0*/  ULDC UR7, c[0x0][0x630] ;  /* 0x00018c0000077ab9 */ /* 0x000fe20000000800 */
[----:B------:R-:W-:Y:S01]  /*15bb0*/  ULDC UR8, c[0x0][0x150] ;  /* 0x0000540000087ab9 */ /* 0x000fe20000000800 */
[----:B------:R-:W-:Y:S01]  /*15bc0*/  ISETP.NE.AND.EX P0, PT, RZ, UR5, PT, P0 ;  /* 0x00000005ff007c0c */ /* 0x000fe2000bf05300 */
[----:B------:R-:W-:Y:S02]  /*15bd0*/  IMAD.MOV.U32 R2, RZ, RZ, R19 ;  /* 0x000000ffff027224 */ /* 0x000fe400078e0013 */
[----:B------:R-:W-:Y:S01]  /*15be0*/  IMAD.MOV.U32 R3, RZ, RZ, R20 ;  /* 0x000000ffff037224 */ /* 0x000fe200078e0014 */
[----:B0-----:R-:W-:-:S09]  /*15bf0*/  I2FP.F32.U32 R16, R14 ;  /* 0x0000000e00107245 */ /* 0x001fd20000201000 */
[----:B------:R-:W-:Y:S05]  /*15c00*/  @!P0 BRA `(.L_x_493) ;  /* 0x0000000000288947 */ /* 0x000fea0003800000 */
[----:B------:R-:W-:Y:S02]  /*15c10*/  ULDC UR6, c[0x0][0x634] ;  /* 0x00018d0000067ab9 */ /* 0x000fe40000000800 */
[----:B------:R-:W-:-:S05]  /*15c20*/  IADD3 R3, P0, R19, UR6, RZ ;  /* 0x0000000613037c10 */ /* 0x000fca000ff1e0ff */
[----:B------:R-:W-:-:S04]  /*15c30*/  IMAD.X R13, RZ, RZ, R20, P0 ;  /* 0x000000ffff0d7224 */ /* 0x000fc800000e0614 */
[----:B------:R-:W-:-:S04]  /*15c40*/  IMAD.WIDE.U32 R4, R13, UR4, RZ ;  /* 0x000000040d047c25 */ /* 0x000fc8000f8e00ff */
[----:B------:R-:W-:-:S04]  /*15c50*/  IMAD.WIDE.U32 R4, P0, R3, UR5, R4 ;  /* 0x0000000503047c25 */ /* 0x000fc8000f800004 */
[----:B------:R-:W-:-:S04]  /*15c60*/  IMAD.WIDE.U32 R2, R3, UR4, RZ ;  /* 0x0000000403027c25 */ /* 0x000fc8000f8e00ff */
[----:B------:R-:W-:Y:S01]  /*15c70*/  IMAD.MOV.U32 R2, RZ, RZ, R5 ;  /* 0x000000ffff027224 */ /* 0x000fe200078e0005 */
[----:B------:R-:W-:Y:S01]  /*15c80*/  IADD3 RZ, P1, R3, R4, RZ ;  /* 0x0000000403ff7210 */ /* 0x000fe20007f3e0ff */
[----:B------:R-:W-:-:S04]  /*15c90*/  IMAD.X R3, RZ, RZ, RZ, P0 ;  /* 0x000000ffff037224 */ /* 0x000fc800000e06ff */
[----:B------:R-:W-:-:S08]  /*15ca0*/  IMAD.WIDE.U32.X R2, R13, UR5, R2, P1 ;  /* 0x000000050d027c25 */ /* 0x000fd000088e0402 */
.L_x_493:
[----:B------:R-:W-:Y:S01]  /*15cb0*/  FMUL R16, R16, UR8 ;  /* 0x0000000810107c20 */ /* 0x000fe20008400000 */
[--C-:B------:R-:W-:Y:S01]  /*15cc0*/  SHF.R.U64 R13, R2, UR7, R3.reuse ;  /* 0x00000007020d7c19 */ /* 0x100fe20008001203 */
[----:B------:R-:W-:Y:S01]  /*15cd0*/  ULDC.64 UR4, c[0x0][0x620] ;  /* 0x0001880000047ab9 */ /* 0x000fe20000000a00 */
[----:B------:R-:W-:Y:S01]  /*15ce0*/  SHF.R.U32.HI R2, RZ, UR7, R3 ;  /* 0x00000007ff027c19 */ /* 0x000fe20008011603 */
[----:B------:R-:W-:Y:S01]  /*15cf0*/  IMAD.MOV.U32 R3, RZ, RZ, R20 ;  /* 0x000000ffff037224 */ /* 0x000fe200078e0014 */
[----:B------:R-:W-:Y:S01]  /*15d00*/  IADD3 R17, P0, RZ, -R13, RZ ;  /* 0x8000000dff117210 */ /* 0x000fe20007f1e0ff */
[----:B------:R-:W0:Y:S01]  /*15d10*/  F2I.U32.TRUNC.NTZ R16, R16 ;  /* 0x0000001000107305 */ /* 0x000e22000020f000 */
[----:B------:R-:W-:-:S03]  /*15d20*/  ULDC.64 UR6, c[0x0][0x640] ;  /* 0x0001900000067ab9 */ /* 0x000fc60000000a00 */
[----:B------:R-:W-:Y:S01]  /*15d30*/  IMAD.X R2, RZ, RZ, ~R2, P0 ;  /* 0x000000ffff027224 */ /* 0x000fe200000e0e02 */
[----:B------:R-:W-:-:S03]  /*15d40*/  ISETP.NE.U32.AND P0, PT, RZ, UR6, PT ;  /* 0x00000006ff007c0c */ /* 0x000fc6000bf05070 */
[----:B------:R-:W-:Y:S01]  /*15d50*/  IMAD R2, R2, UR4, RZ ;  /* 0x0000000402027c24 */ /* 0x000fe2000f8e02ff */
[----:B------:R-:W-:-:S03]  /*15d60*/  ISETP.NE.AND.EX P0, PT, RZ, UR7, PT, P0 ;  /* 0x00000007ff007c0c */ /* 0x000fc6000bf05300 */
[C---:B------:R-:W-:Y:S01]  /*15d70*/  IMAD R5, R17.reuse, UR5, R2 ;  /* 0x0000000511057c24 */ /* 0x040fe2000f8e0202 */
[----:B------:R-:W-:Y:S01]  /*15d80*/  ULDC UR5, c[0x0][0x154] ;  /* 0x0000550000057ab9 */ /* 0x000fe20000000800 */
[----:B------:R-:W-:Y:S02]  /*15d90*/  IMAD.MOV.U32 R2, RZ, RZ, R19 ;  /* 0x000000ffff027224 */ /* 0x000fe400078e0013 */
[----:B0-----:R-:W-:Y:S02]  /*15da0*/  IMAD.MOV R4, RZ, RZ, -R16 ;  /* 0x000000ffff047224 */ /* 0x001fe400078e0a10 */
[----:B------:R-:W-:Y:S01]  /*15db0*/  IMAD.WIDE.U32 R2, R17, UR4, R2 ;  /* 0x0000000411027c25 */ /* 0x000fe2000f8e0002 */
[----:B------:R-:W-:-:S03]  /*15dc0*/  ULDC UR4, c[0x0][0x618] ;  /* 0x0001860000047ab9 */ /* 0x000fc60000000800 */
[----:B-1----:R-:W-:Y:S01]  /*15dd0*/  IMAD R14, R15, R4, R14 ;  /* 0x000000040f0e7224 */ /* 0x002fe200078e020e */
[----:B--2---:R-:W-:Y:S01]  /*15de0*/  I2FP.F32.U32 R4, R12 ;  /* 0x0000000c00047245 */ /* 0x004fe20000201000 */
[----:B------:R-:W-:Y:S01]  /*15df0*/  IMAD.IADD R3, R3, 0x1, R5 ;  /* 0x0000000103037824 */ /* 0x000fe200078e0205 */
[----:B------:R-:W0:Y:S03]  /*15e00*/  LDC R15, c[0x0][0x148] ;  /* 0x00005200ff0f7b82 */ /* 0x000e260000000800 */
[----:B------:R-:W-:Y:S01]  /*15e10*/  FMUL R4, R4, UR5 ;  /* 0x0000000504047c20 */ /* 0x000fe20008400000 */
[--C-:B------:R-:W-:Y:S02]  /*15e20*/  SHF.R.U64 R16, R2, UR4, R3.reuse ;  /* 0x0000000402107c19 */ /* 0x100fe40008001203 */
[----:B------:R-:W-:Y:S01]  /*15e30*/  SHF.R.U32.HI R3, RZ, UR4, R3 ;  /* 0x00000004ff037c19 */ /* 0x000fe20008011603 */
[----:B------:R-:W-:Y:S01]  /*15e40*/  ULDC UR4, c[0x0][0x608] ;  /* 0x0001820000047ab9 */ /* 0x000fe20000000800 */
[----:B------:R1:W2:Y:S02]  /*15e50*/  F2I.U32.TRUNC.NTZ R19, R4 ;  /* 0x0000000400137305 */ /* 0x0002a4000020f000 */
[----:B------:R-:W-:-:S02]  /*15e60*/  SHF.R.U64 R18, R16, UR4, R3 ;  /* 0x0000000410127c19 */ /* 0x000fc40008001203 */
[----:B------:R-:W-:Y:S01]  /*15e70*/  SHF.R.U32.HI R3, RZ, UR4, R3 ;  /* 0x00000004ff037c19 */ /* 0x000fe20008011603 */
[----:B------:R-:W-:-:S03]  /*15e80*/  ULDC UR4, c[0x0][0x658] ;  /* 0x0001960000047ab9 */ /* 0x000fc60000000800 */
[--C-:B------:R-:W-:Y:S02]  /*15e90*/  SHF.R.U32.HI R21, RZ, UR4, R3.reuse ;  /* 0x00000004ff157c19 */ /* 0x100fe40008011603 */
[----:B------:R-:W-:-:S03]  /*15ea0*/  SHF.R.U64 R17, R18, UR4, R3 ;  /* 0x0000000412117c19 */ /* 0x000fc60008001203 */
[----:B------:R-:W-:Y:S01]  /*15eb0*/  IMAD.MOV.U32 R3, RZ, RZ, R21 ;  /* 0x000000ffff037224 */ /* 0x000fe200078e0015 */
[----:B------:R-:W-:Y:S01]  /*15ec0*/  MOV R2, R17 ;  /* 0x0000001100027202 */ /* 0x000fe20000000f00 */
[----:B-12---:R-:W-:Y:S06]  /*15ed0*/  @!P0 BRA `(.L_x_494) ;  /* 0x0000000000288947 */ /* 0x006fec0003800000 */
        /* <DEDUP_REMOVED lines=10> */
.L_x_494:
[----:B------:R-:W1:Y:S01]  /*15f80*/  LDC R4, c[0x0][0x65c] ;  /* 0x00019700ff047b82 */ /* 0x000e620000000800 */
[----:B------:R-:W-:Y:S01]  /*15f90*/  ULDC UR4, c[0x0][0x648] ;  /* 0x0001920000047ab9 */ /* 0x000fe20000000800 */
[----:B------:R-:W-:Y:S01]  /*15fa0*/  LOP3.LUT R18, R18, UR17, RZ, 0xc0, !PT ;  /* 0x0000001112127c12 */ /* 0x000fe2000f8ec0ff */
[----:B------:R-:W-:Y:S01]  /*15fb0*/  IMAD.MOV R19, RZ, RZ, -R19 ;  /* 0x000000ffff137224 */ /* 0x000fe200078e0a13 */
[----:B------:R-:W-:Y:S01]  /*15fc0*/  SHF.R.U64 R3, R2, UR4, R3 ;  /* 0x0000000402037c19 */ /* 0x000fe20008001203 */
[----:B------:R-:W-:Y:S01]  /*15fd0*/  ULDC UR4, c[0x0][0x638] ;  /* 0x00018e0000047ab9 */ /* 0x000fe20000000800 */
[----:B------:R-:W-:Y:S01]  /*15fe0*/  LOP3.LUT R16, R16, UR16, RZ, 0xc0, !PT ;  /* 0x0000001010107c12 */ /* 0x000fe2000f8ec0ff */
[----:B------:R-:W-:Y:S02]  /*15ff0*/  ULDC UR5, c[0x0][0x610] ;  /* 0x0001840000057ab9 */ /* 0x000fe40000000800 */
[----:B------:R-:W-:Y:S02]  /*16000*/  IMAD.MOV R2, RZ, RZ, -R3 ;  /* 0x000000ffff027224 */ /* 0x000fe400078e0a03 */
[----:B------:R-:W-:-:S02]  /*16010*/  IMAD R3, R3, UR18, R18 ;  /* 0x0000001203037c24 */ /* 0x000fc4000f8e0212 */
[----:B------:R-:W-:Y:S01]  /*16020*/  IMAD R17, R2, UR4, R17 ;  /* 0x0000000402117c24 */ /* 0x000fe2000f8e0211 */
[----:B------:R-:W-:Y:S01]  /*16030*/  ULDC UR4, c[0x0][0x600] ;  /* 0x0001800000047ab9 */ /* 0x000fe20000000800 */
[----:B------:R-:W-:Y:S01]  /*16040*/  IMAD.MOV.U32 R2, RZ, RZ, 0x1 ;  /* 0x00000001ff027424 */ /* 0x000fe200078e00ff */
[----:B-1----:R-:W-:-:S13]  /*16050*/  ISETP.NE.AND P0, PT, R4, 0x1, PT ;  /* 0x000000010400780c */ /* 0x002fda0003f05270 */
[----:B0-----:R-:W-:-:S04]  /*16060*/  @P0 IMAD R14, R15, R19, R12 ;  /* 0x000000130f0e0224 */ /* 0x001fc800078e020c */
[----:B------:R-:W-:Y:S02]  /*16070*/  IMAD R14, R3, UR5, R14 ;  /* 0x00000005030e7c24 */ /* 0x000fe4000f8e020e */
[----:B------:R-:W-:-:S05]  /*16080*/  IMAD R3, R17, UR4, R16 ;  /* 0x0000000411037c24 */ /* 0x000fca000f8e0210 */
[----:B------:R-:W-:Y:S02]  /*16090*/  SEL R17, R3, R14, !P0 ;  /* 0x0000000e03117207 */ /* 0x000fe40004000000 */
[----:B------:R-:W-:-:S07]  /*160a0*/  SEL R12, R14, R3, !P0 ;  /* 0x000000030e0c7207 */ /* 0x000fce0004000000 */
.L_x_492:
[----:B------:R-:W-:Y:S05]  /*160b0*/  BSYNC B1 ;  /* 0x0000000000017941 */ /* 0x000fea0003800000 */
.L_x_491:
[----:B------:R-:W-:-:S13]  /*160c0*/  LOP3.LUT P0, RZ, R2, 0xff, RZ, 0xc0, !PT ;  /* 0x000000ff02ff7812 */ /* 0x000fda000780c0ff */
[----:B------:R-:W-:Y:S05]  /*160d0*/  @P0 BRA `(.L_x_495) ;  /* 0xfffffff4001c0947 */ /* 0x000fea000383ffff */
[----:B------:R-:W-:Y:S05]  /*160e0*/  BSYNC B0 ;  /* 0x0000000000007941 */ /* 0x000fea0003800000 */
.L_x_484:
[----:B------:R-:W-:-:S03]  /*160f0*/  UMOV UR4, 0xffffffff ;  /* 0xffffffff00047882 */ /* 0x000fc60000000000 */
[----:B------:R-:W-:Y:S05]  /*16100*/  BRA.DIV UR4, `(.L_x_496) ;  /* 0x00000006041c7947 */ /* 0x000fea000b800000 */
[----:B------:R-:W-:-:S13]  /*16110*/  ELECT P6, URZ, PT ;  /* 0x00000000003f782f */ /* 0x000fda00038c0000 */
.L_x_510:
[----:B------:R-:W-:Y:S04]  /*16120*/  BSSY B0, `(.L_x_497) ;  /* 0x000002c000007945 */ /* 0x000fe80003800000 */
[----:B------:R-:W-:Y:S05]  /*16130*/  @!P6 BRA `(.L_x_498) ;  /* 0x0000000000a8e947 */ /* 0x000fea0003800000 */
[----:B------:R-:W2:Y:S02]  /*16140*/  LDL.LU R2, [R1+0x88] ;  /* 0x0000880001027983 */ /* 0x000ea40000300800 */
[----:B--2---:R-:W-:-:S04]  /*16150*/  LOP3.LUT R2, R2, 0x2, RZ, 0xfc, !PT ;  /* 0x0000000202027812 */ /* 0x004fc800078efcff */
[----:B------:R-:W-:-:S13]  /*16160*/  ISETP.NE.AND P0, PT, R2, 0x3, PT ;  /* 0x000000030200780c */ /* 0x000fda0003f05270 */
[----:B------:R-:W-:Y:S05]  /*16170*/  @!P0 BRA `(.L_x_499) ;  /* 0x0000000000048947 */ /* 0x000fea0003800000 */
[----:B------:R-:W-:Y:S01]  /*16180*/  BPT.TRAP 0x1 ;  /* 0x000000040000795c */ /* 0x000fe20000300000 */
.L_x_499:
[----:B------:R-:W0:Y:S01]  /*16190*/  S2R R3, SR_CgaCtaId ;  /* 0x0000000000037919 */ /* 0x000e220000008800 */
[----:B------:R-:W-:-:S04]  /*161a0*/  MOV R2, 0x400 ;  /* 0x0000040000027802 */ /* 0x000fc80000000f00 */
[----:B0-----:R-:W-:Y:S02]  /*161b0*/  LEA R3, R3, R2, 0x18 ;  /* 0x0000000203037211 */ /* 0x001fe400078ec0ff */
[----:B------:R-:W-:-:S03]  /*161c0*/  SHF.L.U32 R2, R0, 0x1f, RZ ;  /* 0x0000001f00027819 */ /* 0x000fc600000006ff */
[----:B------:R-:W-:-:S04]  /*161d0*/  VIADD R3, R3, 0x20 ;  /* 0x0000002003037836 */ /* 0x000fc80000000000 */
[C---:B------:R-:W-:Y:S02]  /*161e0*/  IMAD R7, R6.reuse, 0x8, R3 ;  /* 0x0000000806077824 */ /* 0x040fe400078e0203 */
[----:B------:R-:W-:Y:S02]  /*161f0*/  VIADD R6, R6, 0x1 ;  /* 0x0000000106067836 */ /* 0x000fe40000000000 */
[----:B------:R-:W0:Y:S03]  /*16200*/  SYNCS.PHASECHK.TRANS64.TRYWAIT P0, [R7+URZ], R2 ;  /* 0x00000002070075a7 */ /* 0x000e26000800017f */
[----:B------:R-:W-:-:S04]  /*16210*/  ISETP.NE.AND P1, PT, R6, 0x4, PT ;  /* 0x000000040600780c */ /* 0x000fc80003f25270 */
[----:B------:R-:W-:Y:S02]  /*16220*/  SEL R5, RZ, 0x1, P1 ;  /* 0x00000001ff057807 */ /* 0x000fe40000800000 */
[----:B------:R-:W-:Y:S02]  /*16230*/  SEL R6, R6, RZ, P1 ;  /* 0x000000ff06067207 */ /* 0x000fe40000800000 */
[----:B------:R-:W-:-:S03]  /*16240*/  LOP3.LUT R5, R0, R5, RZ, 0x3c, !PT ;  /* 0x0000000500057212 */ /* 0x000fc600078e3cff */
[----:B------:R-:W-:Y:S01]  /*16250*/  IMAD R9, R6, 0x8, R3 ;  /* 0x0000000806097824 */ /* 0x000fe200078e0203 */
[----:B------:R-:W-:Y:S01]  /*16260*/  SHF.L.U32 R4, R5, 0x1f, RZ ;  /* 0x0000001f05047819 */ /* 0x000fe200000006ff */
[----:B0-----:R-:W-:Y:S06]  /*16270*/  @!P0 BRA `(.L_x_500) ;  /* 0x0000000000e08947 */ /* 0x001fec0003800000 */
.L_x_511:
[----:B------:R-:W1:Y:S01]  /*16280*/  SYNCS.PHASECHK.TRANS64.TRYWAIT P0, [R9+URZ], R4 ;  /* 0x00000004090075a7 */ /* 0x000e62000800017f */
[----:B------:R-:W-:-:S05]  /*16290*/  VIADD R0, R6, 0x1 ;  /* 0x0000000106007836 */ /* 0x000fca0000000000 */
[----:B------:R-:W-:-:S04]  /*162a0*/  ISETP.NE.AND P1, PT, R0, 0x4, PT ;  /* 0x000000040000780c */ /* 0x000fc80003f25270 */
[----:B0-----:R-:W-:Y:S02]  /*162b0*/  SEL R2, RZ, 0x1, P1 ;  /* 0x00000001ff027807 */ /* 0x001fe40000800000 */
[----:B------:R-:W-:Y:S02]  /*162c0*/  SEL R0, R0, RZ, P1 ;  /* 0x000000ff00007207 */ /* 0x000fe40000800000 */
[----:B------:R-:W-:-:S03]  /*162d0*/  LOP3.LUT R7, R5, R2, RZ, 0x3c, !PT ;  /* 0x0000000205077212 */ /* 0x000fc600078e3cff */
[----:B------:R-:W-:Y:S01]  /*162e0*/  IMAD R6, R0, 0x8, R3 ;  /* 0x0000000800067824 */ /* 0x000fe200078e0203 */
[----:B------:R-:W-:Y:S01]  /*162f0*/  SHF.L.U32 R5, R7, 0x1f, RZ ;  /* 0x0000001f07057819 */ /* 0x000fe200000006ff */
[----:B-1----:R-:W-:Y:S06]  /*16300*/  @!P0 BRA `(.L_x_501) ;  /* 0x0000000000d08947 */ /* 0x002fec0003800000 */
.L_x_512:
[----:B------:R-:W1:Y:S01]  /*16310*/  SYNCS.PHASECHK.TRANS64.TRYWAIT P0, [R6+URZ], R5 ;  /* 0x00000005060075a7 */ /* 0x000e62000800017f */
[----:B------:R-:W-:-:S05]  /*16320*/  VIADD R0, R0, 0x1 ;  /* 0x0000000100007836 */ /* 0x000fca0000000000 */
[----:B------:R-:W-:-:S04]  /*16330*/  ISETP.NE.AND P1, PT, R0, 0x4, PT ;  /* 0x000000040000780c */ /* 0x000fc80003f25270 */
[----:B------:R-:W-:Y:S02]  /*16340*/  SEL R2, RZ, 0x1, P1 ;  /* 0x00000001ff027807 */ /* 0x000fe40000800000 */
[----:B------:R-:W-:Y:S02]  /*16350*/  SEL R0, R0, RZ, P1 ;  /* 0x000000ff00007207 */ /* 0x000fe40000800000 */
[----:B------:R-:W-:Y:S01]  /*16360*/  LOP3.LUT R2, R7, R2, RZ, 0x3c, !PT ;  /* 0x0000000207027212 */ /* 0x000fe200078e3cff */
[----:B-1----:R-:W-:Y:S06]  /*16370*/  @!P0 BRA `(.L_x_502) ;  /* 0x0000000000c88947 */ /* 0x002fec0003800000 */
.L_x_513:
[----:B------:R-:W-:Y:S01]  /*16380*/  IMAD R3, R0, 0x8, R3 ;  /* 0x0000000800037824 */ /* 0x000fe200078e0203 */
[----:B------:R-:W-:-:S07]  /*16390*/  SHF.L.U32 R0, R2, 0x1f, RZ ;  /* 0x0000001f02007819 */ /* 0x000fce00000006ff */
.L_x_503:
[----:B--2---:R2:W3:Y:S02]  /*163a0*/  SYNCS.PHASECHK.TRANS64.TRYWAIT P0, [R3+URZ], R0 ;  /* 0x00000000030075a7 */ /* 0x0044e4000800017f */
[----:B---3--:R-:W-:Y:S05]  /*163b0*/  @!P0 NANOSLEEP.SYNCS 0x989680 ;  /* 0x009896800000895d */ /* 0x008fea0003900000 */
[----:B------:R-:W3:Y:S02]  /*163c0*/  @!P0 SYNCS.PHASECHK.TRANS64 P0, [R3+URZ], R0 ;  /* 0x00000000030085a7 */ /* 0x000ee4000800007f */
[----:B---3--:R-:W-:Y:S05]  /*163d0*/  @!P0 BRA `(.L_x_503) ;  /* 0xfffffffc00f08947 */ /* 0x008fea000383ffff */
.L_x_498:
[----:B------:R-:W-:Y:S05]  /*163e0*/  BSYNC B0 ;  /* 0x0000000000007941 */ /* 0x000fea0003800000 */
.L_x_497:
[----:B------:R-:W-:Y:S05]  /*163f0*/  EXIT ;  /* 0x000000000000794d */ /* 0x000fea0003800000 */
.L_x_21:
[----:B-1----:R1:W2:Y:S02]  /*16400*/  SYNCS.PHASECHK.TRANS64.TRYWAIT P1, [R3+URZ], R0 ;  /* 0x00000000030075a7 */ /* 0x0022a4000802017f */
[----:B--2---:R-:W-:Y:S05]  /*16410*/  @!P1 NANOSLEEP.SYNCS 0x989680 ;  /* 0x009896800000995d */ /* 0x004fea0003900000 */
[----:B------:R-:W2:Y:S02]  /*16420*/  @!P1 SYNCS.PHASECHK.TRANS64 P1, [R3+URZ], R0 ;  /* 0x00000000030095a7 */ /* 0x000ea4000802007f */
[----:B--2---:R-:W-:Y:S05]  /*16430*/  @!P1 BRA `(.L_x_21) ;  /* 0xfffffffc00f09947 */ /* 0x004fea000383ffff */
[----:B------:R-:W-:Y:S05]  /*16440*/  BRA `(.L_x_20) ;  /* 0xfffffeb000587947 */ /* 0x000fea000383ffff */
.L_x_26:
[----:B--2---:R-:W-:-:S04]  /*16450*/  IMAD.U32 R7, RZ, RZ, UR7 ;  /* 0x00000007ff077e24 */ /* 0x004fc8000f8e00ff */
[----:B------:R2:W3:Y:S03]  /*16460*/  SYNCS.PHASECHK.TRANS64.TRYWAIT P1, [R7+URZ], R5 ;  /* 0x00000005070075a7 */ /* 0x0004e6000802017f */
[----:B---3--:R-:W-:Y:S05]  /*16470*/  @!P1 NANOSLEEP.SYNCS 0x989680 ;  /* 0x009896800000995d */ /* 0x008fea0003900000 */
[----:B------:R-:W3:Y:S02]  /*16480*/  @!P1 SYNCS.PHASECHK.TRANS64 P1, [R7+URZ], R5 ;  /* 0x00000005070095a7 */ /* 0x000ee4000802007f */
[----:B---3--:R-:W-:Y:S05]  /*16490*/  @!P1 BRA `(.L_x_26) ;  /* 0xfffffffc00ec9947 */ /* 0x008fea000383ffff */
[----:B------:R-:W-:Y:S05]  /*164a0*/  BRA `(.L_x_25) ;  /* 0xfffffed400e07947 */ /* 0x000fea000383ffff */
.L_x_485:
[----:B------:R-:W-:Y:S01]  /*164b0*/  BSSY B1, `(.L_x_504) ;  /* 0x0000006000017945 */ /* 0x000fe20003800000 */
[----:B------:R-:W-:-:S07]  /*164c0*/  IMAD.MOV.U32 R15, RZ, RZ, -0x1 ;  /* 0xffffffffff0f7424 */ /* 0x000fce00078e00ff */
[----:B------:R-:W-:Y:S05]  /*164d0*/  WARPSYNC.COLLECTIVE R15, `(.L_x_505) ;  /* 0x000000000f0c7348 */ /* 0x000fea0003c00000 */
[----:B------:R-:W-:Y:S02]  /*164e0*/  ELECT P6, UR62, PT ;  /* 0x00000000003e782f */ /* 0x000fe400038c0000 */
[----:B------:R-:W-:Y:S01]  /*164f0*/  MOV R14, UR62 ;  /* 0x0000003e000e7c02 */ /* 0x000fe20008000f00 */
[----:B------:R-:W-:Y:S10]  /*16500*/  ENDCOLLECTIVE ;  /* 0x000000000000791b */ /* 0x000ff40003800000 */
.L_x_505:
[----:B------:R-:W-:Y:S05]  /*16510*/  BSYNC B1 ;  /* 0x0000000000017941 */ /* 0x000fea0003800000 */
.L_x_504:
[----:B------:R-:W-:Y:S05]  /*16520*/  BRA `(.L_x_506) ;  /* 0xfffffff000147947 */ /* 0x000fea000383ffff */
.L_x_488:
[----:B0-----:R0:W2:Y:S02]  /*16530*/  SYNCS.PHASECHK.TRANS64.TRYWAIT P0, [R15+URZ+0x20], R4 ;  /* 0x000020040f0075a7 */ /* 0x0010a4000800017f */
[----:B--2---:R-:W-:Y:S05]  /*16540*/  @!P0 NANOSLEEP.SYNCS 0x989680 ;  /* 0x009896800000895d */ /* 0x004fea0003900000 */
[----:B------:R-:W2:Y:S02]  /*16550*/  @!P0 SYNCS.PHASECHK.TRANS64 P0, [R15+URZ+0x20], R4 ;  /* 0x000020040f0085a7 */ /* 0x000ea4000800007f */
[----:B--2---:R-:W-:Y:S05]  /*16560*/  @!P0 BRA `(.L_x_488) ;  /* 0xfffffffc00f08947 */ /* 0x004fea000383ffff */
[----:B------:R-:W-:Y:S05]  /*16570*/  BRA `(.L_x_507) ;  /* 0xfffffff000547947 */ /* 0x000fea000383ffff */
.L_x_496:
[----:B------:R-:W-:Y:S01]  /*16580*/  BSSY B0, `(.L_x_508) ;  /* 0x0000006000007945 */ /* 0x000fe20003800000 */
[----:B------:R-:W-:-:S07]  /*16590*/  IMAD.MOV.U32 R15, RZ, RZ, -0x1 ;  /* 0xffffffffff0f7424 */ /* 0x000fce00078e00ff */
[----:B------:R-:W-:Y:S05]  /*165a0*/  WARPSYNC.COLLECTIVE R15, `(.L_x_509) ;  /* 0x000000000f0c7348 */ /* 0x000fea0003c00000 */
[----:B------:R-:W-:Y:S02]  /*165b0*/  ELECT P6, UR62, PT ;  /* 0x00000000003e782f */ /* 0x000fe400038c0000 */
[----:B------:R-:W-:Y:S01]  /*165c0*/  MOV R14, UR62 ;  /* 0x0000003e000e7c02 */ /* 0x000fe20008000f00 */
[----:B------:R-:W-:Y:S10]  /*165d0*/  ENDCOLLECTIVE ;  /* 0x000000000000791b */ /* 0x000ff40003800000 */
.L_x_509:
[----:B------:R-:W-:Y:S05]  /*165e0*/  BSYNC B0 ;  /* 0x0000000000007941 */ /* 0x000fea0003800000 */
.L_x_508:
[----:B------:R-:W-:Y:S05]  /*165f0*/  BRA `(.L_x_510) ;  /* 0xfffffff800c87947 */ /* 0x000fea000383ffff */
.L_x_500:
[----:B0-----:R0:W1:Y:S02]  /*16600*/  SYNCS.PHASECHK.TRANS64.TRYWAIT P0, [R7+URZ], R2 ;  /* 0x00000002070075a7 */ /* 0x001064000800017f */
[----:B-1----:R-:W-:Y:S05]  /*16610*/  @!P0 NANOSLEEP.SYNCS 0x989680 ;  /* 0x009896800000895d */ /* 0x002fea0003900000 */
[----:B------:R-:W1:Y:S02]  /*16620*/  @!P0 SYNCS.PHASECHK.TRANS64 P0, [R7+URZ], R2 ;  /* 0x00000002070085a7 */ /* 0x000e64000800007f */
[----:B-1----:R-:W-:Y:S05]  /*16630*/  @!P0 BRA `(.L_x_500) ;  /* 0xfffffffc00f08947 */ /* 0x002fea000383ffff */
[----:B------:R-:W-:Y:S05]  /*16640*/  BRA `(.L_x_511) ;  /* 0xfffffffc000c7947 */ /* 0x000fea000383ffff */
.L_x_501:
[----:B0-----:R0:W1:Y:S02]  /*16650*/  SYNCS.PHASECHK.TRANS64.TRYWAIT P0, [R9+URZ], R4 ;  /* 0x00000004090075a7 */ /* 0x001064000800017f */
[----:B-1----:R-:W-:Y:S05]  /*16660*/  @!P0 NANOSLEEP.SYNCS 0x989680 ;  /* 0x009896800000895d */ /* 0x002fea0003900000 */
[----:B------:R-:W1:Y:S02]  /*16670*/  @!P0 SYNCS.PHASECHK.TRANS64 P0, [R9+URZ], R4 ;  /* 0x00000004090085a7 */ /* 0x000e64000800007f */
[----:B-1----:R-:W-:Y:S05]  /*16680*/  @!P0 BRA `(.L_x_501) ;  /* 0xfffffffc00f08947 */ /* 0x002fea000383ffff */
[----:B------:R-:W-:Y:S05]  /*16690*/  BRA `(.L_x_512) ;  /* 0xfffffffc001c7947 */ /* 0x000fea000383ffff */
.L_x_502:
[----:B-1----:R1:W2:Y:S02]  /*166a0*/  SYNCS.PHASECHK.TRANS64.TRYWAIT P0, [R6+URZ], R5 ;  /* 0x00000005060075a7 */ /* 0x0022a4000800017f */
[----:B--2---:R-:W-:Y:S05]  /*166b0*/  @!P0 NANOSLEEP.SYNCS 0x989680 ;  /* 0x009896800000895d */ /* 0x004fea0003900000 */
[----:B------:R-:W2:Y:S02]  /*166c0*/  @!P0 SYNCS.PHASECHK.TRANS64 P0, [R6+URZ], R5 ;  /* 0x00000005060085a7 */ /* 0x000ea4000800007f */
[----:B--2---:R-:W-:Y:S05]  /*166d0*/  @!P0 BRA `(.L_x_502) ;  /* 0xfffffffc00f08947 */ /* 0x004fea000383ffff */
[----:B------:R-:W-:Y:S05]  /*166e0*/  BRA `(.L_x_513) ;  /* 0xfffffffc00247947 */ /* 0x000fea000383ffff */
.L_x_514:
[----:B------:R-:W-:-:S00]  /*166f0*/  BRA `(.L_x_514) ;  /* 0xfffffffc00fc7947 */ /* 0x000fc0000383ffff */
[----:B------:R-:W-:-:S00]  /*16700*/  NOP ;  /* 0x0000000000007918 */ /* 0x000fc00000000000 */
[----:B------:R-:W-:-:S00]  /*16710*/  NOP ;  /* 0x0000000000007918 */ /* 0x000fc00000000000 */
[----:B------:R-:W-:-:S00]  /*16720*/  NOP ;  /* 0x0000000000007918 */ /* 0x000fc00000000000 */
[----:B------:R-:W-:-:S00]  /*16730*/  NOP ;  /* 0x0000000000007918 */ /* 0x000fc00000000000 */
[----:B------:R-:W-:-:S00]  /*16740*/  NOP ;  /* 0x0000000000007918 */ /* 0x000fc00000000000 */
[----:B------:R-:W-:-:S00]  /*16750*/  NOP ;  /* 0x0000000000007918 */ /* 0x000fc00000000000 */
[----:B------:R-:W-:-:S00]  /*16760*/  NOP ;  /* 0x0000000000007918 */ /* 0x000fc00000000000 */
[----:B------:R-:W-:-:S00]  /*16770*/  NOP ;  /* 0x0000000000007918 */ /* 0x000fc00000000000 */
.L_x_515:


//--------------------- .nv.global.init           --------------------------
	.section	.nv.global.init,"aw",@progbits
.nv.global.init:
	.type		$str$22,@object
	.size		$str$22,($str$23 - $str$22)
$str$22:
        /*0000*/ 	.byte	0x6b, 0x5f, 0x74, 0x69, 0x6c, 0x65, 0x5f, 0x63, 0x6f, 0x75, 0x6e, 0x74, 0x20, 0x3e, 0x3d, 0x20
        /*0010*/ 	.byte	0x31, 0x00
	.type		$str$23,@object
	.size		$str$23,(__unnamed_1 - $str$23)
$str$23:
        /*0012*/ 	.byte	0x2f, 0x74, 0x6d, 0x70, 0x2f, 0x63, 0x75, 0x74, 0x6c, 0x61, 0x73, 0x73, 0x5f, 0x73, 0x77, 0x65
        /*0022*/ 	.byte	0x65, 0x70, 0x5f, 0x73, 0x72, 0x63, 0x2f, 0x69, 0x6e, 0x63, 0x6c, 0x75, 0x64, 0x65, 0x2f, 0x63
        /*0032*/ 	.byte	0x75, 0x74, 0x6c, 0x61, 0x73, 0x73, 0x2f, 0x67, 0x65, 0x6d, 0x6d, 0x2f, 0x63, 0x6f, 0x6c, 0x6c
        /*0042*/ 	.byte	0x65, 0x63, 0x74, 0x69, 0x76, 0x65, 0x2f, 0x73, 0x6d, 0x39, 0x30, 0x5f, 0x6d, 0x6d, 0x61, 0x5f
        /*0052*/ 	.byte	0x74, 0x6d, 0x61, 0x5f, 0x67, 0x6d, 0x6d, 0x61, 0x5f, 0x73, 0x73, 0x5f, 0x77, 0x61, 0x72, 0x70
        /*0062*/ 	.byte	0x73, 0x70, 0x65, 0x63, 0x69, 0x61, 0x6c, 0x69, 0x7a, 0x65, 0x64, 0x2e, 0x68, 0x70, 0x70, 0x00
	.type		__unnamed_1,@object
	.size		__unnamed_1,(.L_0 - __unnamed_1)
__unnamed_1:
        /* <DEDUP_REMOVED lines=181> */
        /*0bc2*/ 	.byte	0x74, 0x69, 0x74, 0x79, 0x5d, 0x00
.L_0:


//--------------------- .nv.shared._ZN7cutlass13device_kernelINS_4gemm6kernel13GemmUniversalIN4cute5tupleIJiiiiEEENS1_10collective13CollectiveMmaINS1_34MainloopSm90TmaGmmaWarpSpecializedILi4ENS5_IJNS4_1CILi2EEENSA_ILi1EEESC_EEENS1_35KernelTmaWarpSpecializedCooperativeEEENS5_IJNSA_ILi192EEENSA_ILi224EEENSA_ILi64EEEEEENS_6half_tENS5_IJlSC_lEEESK_SL_NS4_8TiledMMAINS4_8MMA_AtomIJNS4_4SM904GMMA25MMA_64x32x16_F32F16F16_SSILNSP_5MajorE0ELSR_0ELNSP_7ScaleInE1ELSS_1EEEEEENS4_6LayoutISD_NS5_IJSC_NSA_ILi0EEESW_EEEEENS5_IJNS4_10UnderscoreESZ_SZ_EEEEENS4_13SM90_TMA_LOADENS4_14ComposedLayoutINS4_7SwizzleILi3ELi4ELi3EEENS4_18smem_ptr_flag_bitsILi16EEENSV_INS5_IJNSA_ILi8EEESI_EEENS5_IJSI_SC_EEEEEEEvNS4_8identityENS4_23SM90_TMA_LOAD_MULTICASTES1C_vS1D_EENS_8epilogue10collective6detail29Sm90TmaWarpSpecializedAdapterINS1H_15DefaultEpilogueISK_SL_SL_NS1G_6thread17LinearCombinationISK_Li1EffLNS1L_9ScaleType4KindE0ELNS_15FloatRoundStyleE2ESK_EENS1_15EpilogueDefaultEEEEEvvEEEEvNT_6ParamsE --------------------------
	.section	.nv.shared._ZN7cutlass13device_kernelINS_4gemm6kernel13GemmUniversalIN4cute5tupleIJiiiiEEENS1_10collective13CollectiveMmaINS1_34MainloopSm90TmaGmmaWarpSpecializedILi4ENS5_IJNS4_1CILi2EEENSA_ILi1EEESC_EEENS1_35KernelTmaWarpSpecializedCooperativeEEENS5_IJNSA_ILi192EEENSA_ILi224EEENSA_ILi64EEEEEENS_6half_tENS5_IJlSC_lEEESK_SL_NS4_8TiledMMAINS4_8MMA_AtomIJNS4_4SM904GMMA25MMA_64x32x16_F32F16F16_SSILNSP_5MajorE0ELSR_0ELNSP_7ScaleInE1ELSS_1EEEEEENS4_6LayoutISD_NS5_IJSC_NSA_ILi0EEESW_EEEEENS5_IJNS4_10UnderscoreESZ_SZ_EEEEENS4_13SM90_TMA_LOADENS4_14ComposedLayoutINS4_7SwizzleILi3ELi4ELi3EEENS4_18smem_ptr_flag_bitsILi16EEENSV_INS5_IJNSA_ILi8EEESI_EEENS5_IJSI_SC_EEEEEEEvNS4_8identityENS4_23SM90_TMA_LOAD_MULTICASTES1C_vS1D_EENS_8epilogue10collective6detail29Sm90TmaWarpSpecializedAdapterINS1H_15DefaultEpilogueISK_SL_SL_NS1G_6thread17LinearCombinationISK_Li1EffLNS1L_9ScaleType4KindE0ELNS_15FloatRoundStyleE2ESK_EENS1_15EpilogueDefaultEEEEEvvEEEEvNT_6ParamsE,"aw",@nobits
	.sectionflags	@""
	.align	16
	.zero		1024


//--------------------- .nv.shared.reserved.0     --------------------------
	.section	.nv.shared.reserved.0,"aw",@nobits
	.weak		__nv_reservedSMEM_offset_0_alias
	.size		__nv_reservedSMEM_offset_0_alias, 0, 0
	.other		__nv_reservedSMEM_offset_0_alias,@"STO_CUDA_RESERVED_SHARED STV_DEFAULT"
__nv_reservedSMEM_offset_0_alias:
	.zero		0


//--------------------- .nv.global                --------------------------
	.section	.nv.global,"aw",@nobits
.nv.global:
	.type		_ZN40_INTERNAL_cb330ee9_4_k_cu_0b485da2_140774cute1_E,@object
	.size		_ZN40_INTERNAL_cb330ee9_4_k_cu_0b485da2_140774cute1_E,(_ZN40_INTERNAL_cb330ee9_4_k_cu_0b485da2_140774cuda3std3__45__cpo6cbeginE - _ZN40_INTERNAL_cb330ee9_4_k_cu_0b485da2_140774cute1_E)
_ZN40_INTERNAL_cb330ee9_4_k_cu_0b485da2_140774cute1_E:
	.zero		1
	.type		_ZN40_INTERNAL_cb330ee9_4_k_cu_0b485da2_140774cuda3std3__45__cpo6cbeginE,@object
	.size		_ZN40_INTERNAL_cb330ee9_4_k_cu_0b485da2_140774cuda3std3__45__cpo6cbeginE,(_ZN40_INTERNAL_cb330ee9_4_k_cu_0b485da2_140774cuda3std3__48in_placeE - _ZN40_INTERNAL_cb330ee9_4_k_cu_0b485da2_140774cuda3std3__45__cpo6cbeginE)
_ZN40_INTERNAL_cb330ee9_4_k_cu_0b485da2_140774cuda3std3__45__cpo6cbeginE:
	.zero		1
	.type		_ZN40_INTERNAL_cb330ee9_4_k_cu_0b485da2_140774cuda3std3__48in_placeE,@object
	.size		_ZN40_INTERNAL_cb330ee9_4_k_cu_0b485da2_140774cuda3std3__48in_placeE,(_ZN40_INTERNAL_cb330ee9_4_k_cu_0b485da2_140774cuda3std6ranges3__45__cpo9iter_moveE - _ZN40_INTERNAL_cb330ee9_4_k_cu_0b485da2_140774cuda3std3__48in_placeE)
_ZN40_INTERNAL_cb330ee9_4_k_cu_0b485da2_140774cuda3std3__48in_placeE:
	.zero		1
	.type		_ZN40_INTERNAL_cb330ee9_4_k_cu_0b485da2_140774cuda3std6ranges3__45__cpo9iter_moveE,@object
	.size		_ZN40_INTERNAL_cb330ee9_4_k_cu_0b485da2_140774cuda3std6ranges3__45__cpo9iter_moveE,(_ZN40_INTERNAL_cb330ee9_4_k_cu_0b485da2_140774cuda3std3__45__cpo5beginE - _ZN40_INTERNAL_cb330ee9_4_k_cu_0b485da2_140774cuda3std6ranges3__45__cpo9iter_moveE)
_ZN40_INTERNAL_cb330ee9_4_k_cu_0b485da2_140774cuda3std6ranges3__45__cpo9iter_moveE:
	.zero		1
	.type		_ZN40_INTERNAL_cb330ee9_4_k_cu_0b485da2_140774cuda3std3__45__cpo5beginE,@object
	.size		_ZN40_INTERNAL_cb330ee9_4_k_cu_0b485da2_140774cuda3std3__45__cpo5beginE,(_ZN40_INTERNAL_cb330ee9_4_k_cu_0b485da2_140774cuda3std3__442_GLOBAL__N__cb330ee9_4_k_cu_0b485da2_140776ignoreE - _ZN40_INTERNAL_cb330ee9_4_k_cu_0b485da2_140774cuda3std3__45__cpo5beginE)
_ZN40_INTERNAL_cb330ee9_4_k_cu_0b485da2_140774cuda3std3__45__cpo5beginE:
	.zero		1
	.type		_ZN40_INTERNAL_cb330ee9_4_k_cu_0b485da2_140774cuda3std3__442_GLOBAL__N__cb330ee9_4_k_cu_0b485da2_140776ignoreE,@object
	.size		_ZN40_INTERNAL_cb330ee9_4_k_cu_0b485da2_140774cuda3std3__442_GLOBAL__N__cb330ee9_4_k_cu_0b485da2_140776ignoreE,(_ZN40_INTERNAL_cb330ee9_4_k_cu_0b485da2_140774cute7productE - _ZN40_INTERNAL_cb330ee9_4_k_cu_0b485da2_140774cuda3std3__442_GLOBAL__N__cb330ee9_4_k_cu_0b485da2_140776ignoreE)
_ZN40_INTERNAL_cb330ee9_4_k_cu_0b485da2_140774cuda3std3__442_GLOBAL__N__cb330ee9_4_k_cu_0b485da2_140776ignoreE:
	.zero		1
	.type		_ZN40_INTERNAL_cb330ee9_4_k_cu_0b485da2_140774cute7productE,@object
	.size		_ZN40_INTERNAL_cb330ee9_4_k_cu_0b485da2_140774cute7productE,(_ZN40_INTERNAL_cb330ee9_4_k_cu_0b485da2_140774cuda3std3__45__cpo3endE - _ZN40_INTERNAL_cb330ee9_4_k_cu_0b485da2_140774cute7productE)
_ZN40_INTERNAL_cb330ee9_4_k_cu_0b485da2_140774cute7productE:
	.zero		1
	.type		_ZN40_INTERNAL_cb330ee9_4_k_cu_0b485da2_140774cuda3std3__45__cpo3endE,@object
	.size		_ZN40_INTERNAL_cb330ee9_4_k_cu_0b485da2_140774cuda3std3__45__cpo3endE,(_ZN40_INTERNAL_cb330ee9_4_k_cu_0b485da2_140774cuda3std3__419piecewise_constructE - _ZN40_INTERNAL_cb330ee9_4_k_cu_0b485da2_140774cuda3std3__45__cpo3endE)
_ZN40_INTERNAL_cb330ee9_4_k_cu_0b485da2_140774cuda3std3__45__cpo3endE:
	.zero		1
	.type		_ZN40_INTERNAL_cb330ee9_4_k_cu_0b485da2_140774cuda3std3__419piecewise_constructE,@object
	.size		_ZN40_INTERNAL_cb330ee9_4_k_cu_0b485da2_140774cuda3std3__419piecewise_constructE,(_ZN40_INTERNAL_cb330ee9_4_k_cu_0b485da2_140774cuda3std3__45__cpo4cendE - _ZN40_INTERNAL_cb330ee9_4_k_cu_0b485da2_140774cuda3std3__419piecewise_constructE)
_ZN40_INTERNAL_cb330ee9_4_k_cu_0b485da2_140774cuda3std3__419piecewise_constructE:
	.zero		1
	.type		_ZN40_INTERNAL_cb330ee9_4_k_cu_0b485da2_140774cuda3std3__45__cpo4cendE,@object
	.size		_ZN40_INTERNAL_cb330ee9_4_k_cu_0b485da2_140774cuda3std3__45__cpo4cendE,(_ZN40_INTERNAL_cb330ee9_4_k_cu_0b485da2_140774cuda3std6ranges3__45__cpo4swapE - _ZN40_INTERNAL_cb330ee9_4_k_cu_0b485da2_140774cuda3std3__45__cpo4cendE)
_ZN40_INTERNAL_cb330ee9_4_k_cu_0b485da2_140774cuda3std3__45__cpo4cendE:
	.zero		1
	.type		_ZN40_INTERNAL_cb330ee9_4_k_cu_0b485da2_140774cuda3std6ranges3__45__cpo4swapE,@object
	.size		_ZN40_INTERNAL_cb330ee9_4_k_cu_0b485da2_140774cuda3std6ranges3__45__cpo4swapE,(.L_8 - _ZN40_INTERNAL_cb330ee9_4_k_cu_0b485da2_140774cuda3std6ranges3__45__cpo4swapE)
_ZN40_INTERNAL_cb330ee9_4_k_cu_0b485da2_140774cuda3std6ranges3__45__cpo4swapE:
	.zero		1
.L_8:


//--------------------- .nv.constant0._ZN7cutlass13device_kernelINS_4gemm6kernel13GemmUniversalIN4cute5tupleIJiiiiEEENS1_10collective13CollectiveMmaINS1_34MainloopSm90TmaGmmaWarpSpecializedILi4ENS5_IJNS4_1CILi2EEENSA_ILi1EEESC_EEENS1_35KernelTmaWarpSpecializedCooperativeEEENS5_IJNSA_ILi192EEENSA_ILi224EEENSA_ILi64EEEEEENS_6half_tENS5_IJlSC_lEEESK_SL_NS4_8TiledMMAINS4_8MMA_AtomIJNS4_4SM904GMMA25MMA_64x32x16_F32F16F16_SSILNSP_5MajorE0ELSR_0ELNSP_7ScaleInE1ELSS_1EEEEEENS4_6LayoutISD_NS5_IJSC_NSA_ILi0EEESW_EEEEENS5_IJNS4_10UnderscoreESZ_SZ_EEEEENS4_13SM90_TMA_LOADENS4_14ComposedLayoutINS4_7SwizzleILi3ELi4ELi3EEENS4_18smem_ptr_flag_bitsILi16EEENSV_INS5_IJNSA_ILi8EEESI_EEENS5_IJSI_SC_EEEEEEEvNS4_8identityENS4_23SM90_TMA_LOAD_MULTICASTES1C_vS1D_EENS_8epilogue10collective6detail29Sm90TmaWarpSpecializedAdapterINS1H_15DefaultEpilogueISK_SL_SL_NS1G_6thread17LinearCombinationISK_Li1EffLNS1L_9ScaleType4KindE0ELNS_15FloatRoundStyleE2ESK_EENS1_15EpilogueDefaultEEEEEvvEEEEvNT_6ParamsE --------------------------
	.section	.nv.constant0._ZN7cutlass13device_kernelINS_4gemm6kernel13GemmUniversalIN4cute5tupleIJiiiiEEENS1_10collective13CollectiveMmaINS1_34MainloopSm90TmaGmmaWarpSpecializedILi4ENS5_IJNS4_1CILi2EEENSA_ILi1EEESC_EEENS1_35KernelTmaWarpSpecializedCooperativeEEENS5_IJNSA_ILi192EEENSA_ILi224EEENSA_ILi64EEEEEENS_6half_tENS5_IJlSC_lEEESK_SL_NS4_8TiledMMAINS4_8MMA_AtomIJNS4_4SM904GMMA25MMA_64x32x16_F32F16F16_SSILNSP_5MajorE0ELSR_0ELNSP_7ScaleInE1ELSS_1EEEEEENS4_6LayoutISD_NS5_IJSC_NSA_ILi0EEESW_EEEEENS5_IJNS4_10UnderscoreESZ_SZ_EEEEENS4_13SM90_TMA_LOADENS4_14ComposedLayoutINS4_7SwizzleILi3ELi4ELi3EEENS4_18smem_ptr_flag_bitsILi16EEENSV_INS5_IJNSA_ILi8EEESI_EEENS5_IJSI_SC_EEEEEEEvNS4_8identityENS4_23SM90_TMA_LOAD_MULTICASTES1C_vS1D_EENS_8epilogue10collective6detail29Sm90TmaWarpSpecializedAdapterINS1H_15DefaultEpilogueISK_SL_SL_NS1G_6thread17LinearCombinationISK_Li1EffLNS1L_9ScaleType4KindE0ELNS_15FloatRoundStyleE2ESK_EENS1_15EpilogueDefaultEEEEEvvEEEEvNT_6ParamsE,"a",@progbits
	.sectionflags	@""
	.align	4
.nv.constant0._ZN7cutlass13device_kernelINS_4gemm6kernel13GemmUniversalIN4cute5tupleIJiiiiEEENS1_10collective13CollectiveMmaINS1_34MainloopSm90TmaGmmaWarpSpecializedILi4ENS5_IJNS4_1CILi2EEENSA_ILi1EEESC_EEENS1_35KernelTmaWarpSpecializedCooperativeEEENS5_IJNSA_ILi192EEENSA_ILi224EEENSA_ILi64EEEEEENS_6half_tENS5_IJlSC_lEEESK_SL_NS4_8TiledMMAINS4_8MMA_AtomIJNS4_4SM904GMMA25MMA_64x32x16_F32F16F16_SSILNSP_5MajorE0ELSR_0ELNSP_7ScaleInE1ELSS_1EEEEEENS4_6LayoutISD_NS5_IJSC_NSA_ILi0EEESW_EEEEENS5_IJNS4_10UnderscoreESZ_SZ_EEEEENS4_13SM90_TMA_LOADENS4_14ComposedLayoutINS4_7SwizzleILi3ELi4ELi3EEENS4_18smem_ptr_flag_bitsILi16EEENSV_INS5_IJNSA_ILi8EEESI_EEENS5_IJSI_SC_EEEEEEEvNS4_8identityENS4_23SM90_TMA_LOAD_MULTICASTES1C_vS1D_EENS_8epilogue10collective6detail29Sm90TmaWarpSpecializedAdapterINS1H_15DefaultEpilogueISK_SL_SL_NS1G_6thread17LinearCombinationISK_Li1EffLNS1L_9ScaleType4KindE0ELNS_15FloatRoundStyleE2ESK_EENS1_15EpilogueDefaultEEEEEvvEEEEvNT_6ParamsE:
	.zero		1664


//--------------------- SYMBOLS --------------------------

	.type		.nv.reservedSmem.offset0,@object
	.size		.nv.reservedSmem.offset0,0x4
	.type		__assertfail,@function
